// auto-generated by cutlass_sweep.gemm — config: {"arch": "sm_90", "cluster_m": 1, "cluster_n": 1, "dtype": "bf16", "dtype_b": "bf16", "layout": "nt", "stages": 4, "tile_k": 64, "tile_m": 256, "tile_n": 256}
#include "cutlass/cutlass.h"
#include "cutlass/gemm/collective/collective_builder.hpp"
#include "cutlass/gemm/device/gemm_universal_adapter.h"
#include "cutlass/gemm/kernel/gemm_universal.hpp"
#include "cutlass/epilogue/collective/collective_builder.hpp"

using ElemA = cutlass::bfloat16_t;
using ElemB = cutlass::bfloat16_t;
using ElemCD = cutlass::bfloat16_t;
using Acc  = float;
using TileShape    = cute::Shape<cute::_256, cute::_256, cute::_64>;
using ClusterShape = cute::Shape<cute::_1, cute::_1, cute::_1>;

using CollectiveEpilogue = typename cutlass::epilogue::collective::CollectiveBuilder<
    cutlass::arch::Sm90, cutlass::arch::OpClassTensorOp,
    TileShape, ClusterShape,
    cutlass::epilogue::collective::EpilogueTileAuto,
    Acc, Acc,
    ElemCD, cutlass::layout::RowMajor, 128 / cutlass::sizeof_bits<ElemCD>::value,
    ElemCD, cutlass::layout::RowMajor, 128 / cutlass::sizeof_bits<ElemCD>::value,
    cutlass::epilogue::collective::EpilogueScheduleAuto
  >::CollectiveOp;

using CollectiveMainloop = typename cutlass::gemm::collective::CollectiveBuilder<
    cutlass::arch::Sm90, cutlass::arch::OpClassTensorOp,
    ElemA, cutlass::layout::RowMajor, 128 / cutlass::sizeof_bits<ElemA>::value,
    ElemB, cutlass::layout::ColumnMajor, 128 / cutlass::sizeof_bits<ElemB>::value,
    Acc,
    TileShape, ClusterShape,
    cutlass::gemm::collective::StageCount<4>,
    cutlass::gemm::collective::KernelScheduleAuto
  >::CollectiveOp;

using GemmKernel = cutlass::gemm::kernel::GemmUniversal<
    cute::Shape<int,int,int,int>,
    CollectiveMainloop,
    CollectiveEpilogue
>;
using Gemm = cutlass::gemm::device::GemmUniversalAdapter<GemmKernel>;

// Force the device kernel symbol into the cubin without needing a host main.
auto* _anchor = &cutlass::device_kernel<GemmKernel>;


// ===== COMPILED SASS (sm_90a) =====

	.target	sm_90a

	.elftype	@"ET_EXEC"


//--------------------- .note.nv.tkinfo           --------------------------
	.section	.note.nv.tkinfo,"",@"SHT_NOTE"
	.sectionflags	@"SHF_NOTE_NV_TKINFO"
	.tkinfo
        /*0018*/ 	.word	0x00000002
        /*0030*/ 	.string	""
        /*0030*/ 	.string	"ptxas"
        /*0030*/ 	.string	"Cuda compilation tools, release 13.0, V13.0.88"
        /*0030*/ 	.string	"Build cuda_13.0.r13.0/compiler.36424714_0"
        /*0030*/ 	.string	"-arch sm_90a -m 64 "



//--------------------- .note.nv.cuinfo           --------------------------
	.section	.note.nv.cuinfo,"",@"SHT_NOTE"
	.sectionflags	@"SHF_NOTE_NV_CUINFO"
        /*0018*/ 	.short	0x0002
        /*001a*/ 	.short	0x005a
        /*001c*/ 	.short	0x0082
	.zero		2


//--------------------- .nv.info                  --------------------------
	.section	.nv.info,"",@"SHT_CUDA_INFO"
	.align	4


	//----- nvinfo : EIATTR_REGCOUNT
	.align		4
        /*0000*/ 	.byte	0x04, 0x2f
        /*0002*/ 	.short	(.L_15 - .L_14)
	.align		4
.L_14:
        /*0004*/ 	.word	index@(_ZN7cutlass13device_kernelINS_4gemm6kernel13GemmUniversalIN4cute5tupleIJiiiiEEENS1_10collective13CollectiveMmaINS1_34MainloopSm90TmaGmmaWarpSpecializedILi4ENS5_IJNS4_1CILi1EEESB_SB_EEENS1_35KernelTmaWarpSpecializedCooperativeEEENS5_IJNSA_ILi256EEESF_NSA_ILi64EEEEEENS_10bfloat16_tENS5_IJlSB_lEEESI_SJ_NS4_8TiledMMAINS4_8MMA_AtomIJNS4_4SM904GMMA28MMA_64x256x16_F32BF16BF16_SSILNSN_5MajorE0ELSP_0ELNSN_7ScaleInE1ELSQ_1EEEEEENS4_6LayoutINS5_IJNSA_ILi2EEESB_SB_EEENS5_IJSB_NSA_ILi0EEESW_EEEEENS5_IJNS4_10UnderscoreESZ_SZ_EEEEENS4_13SM90_TMA_LOADENS4_14ComposedLayoutINS4_7SwizzleILi3ELi4ELi3EEENS4_18smem_ptr_flag_bitsILi16EEENST_INS5_IJNSA_ILi8EEESG_EEENS5_IJSG_SB_EEEEEEEvNS4_8identityES12_S1C_vS1D_EENS_8epilogue10collective6detail29Sm90TmaWarpSpecializedAdapterINS1G_15DefaultEpilogueISI_SJ_SJ_NS1F_6thread17LinearCombinationISI_Li1EffLNS1K_9ScaleType4KindE0ELNS_15FloatRoundStyleE2ESI_EENS1_15EpilogueDefaultEEEEEvvEEEEvNT_6ParamsE)
        /*0008*/ 	.word	0x000000a8


	//----- nvinfo : EIATTR_FRAME_SIZE
	.align		4
.L_15:
        /*000c*/ 	.byte	0x04, 0x11
        /*000e*/ 	.short	(.L_17 - .L_16)
	.align		4
.L_16:
        /*0010*/ 	.word	index@(_ZN7cutlass13device_kernelINS_4gemm6kernel13GemmUniversalIN4cute5tupleIJiiiiEEENS1_10collective13CollectiveMmaINS1_34MainloopSm90TmaGmmaWarpSpecializedILi4ENS5_IJNS4_1CILi1EEESB_SB_EEENS1_35KernelTmaWarpSpecializedCooperativeEEENS5_IJNSA_ILi256EEESF_NSA_ILi64EEEEEENS_10bfloat16_tENS5_IJlSB_lEEESI_SJ_NS4_8TiledMMAINS4_8MMA_AtomIJNS4_4SM904GMMA28MMA_64x256x16_F32BF16BF16_SSILNSN_5MajorE0ELSP_0ELNSN_7ScaleInE1ELSQ_1EEEEEENS4_6LayoutINS5_IJNSA_ILi2EEESB_SB_EEENS5_IJSB_NSA_ILi0EEESW_EEEEENS5_IJNS4_10UnderscoreESZ_SZ_EEEEENS4_13SM90_TMA_LOADENS4_14ComposedLayoutINS4_7SwizzleILi3ELi4ELi3EEENS4_18smem_ptr_flag_bitsILi16EEENST_INS5_IJNSA_ILi8EEESG_EEENS5_IJSG_SB_EEEEEEEvNS4_8identityES12_S1C_vS1D_EENS_8epilogue10collective6detail29Sm90TmaWarpSpecializedAdapterINS1G_15DefaultEpilogueISI_SJ_SJ_NS1F_6thread17LinearCombinationISI_Li1EffLNS1K_9ScaleType4KindE0ELNS_15FloatRoundStyleE2ESI_EENS1_15EpilogueDefaultEEEEEvvEEEEvNT_6ParamsE)
        /*0014*/ 	.word	0x00000788


	//----- nvinfo : EIATTR_MIN_STACK_SIZE
	.align		4
.L_17:
        /*0018*/ 	.byte	0x04, 0x12
        /*001a*/ 	.short	(.L_19 - .L_18)
	.align		4
.L_18:
        /*001c*/ 	.word	index@(_ZN7cutlass13device_kernelINS_4gemm6kernel13GemmUniversalIN4cute5tupleIJiiiiEEENS1_10collective13CollectiveMmaINS1_34MainloopSm90TmaGmmaWarpSpecializedILi4ENS5_IJNS4_1CILi1EEESB_SB_EEENS1_35KernelTmaWarpSpecializedCooperativeEEENS5_IJNSA_ILi256EEESF_NSA_ILi64EEEEEENS_10bfloat16_tENS5_IJlSB_lEEESI_SJ_NS4_8TiledMMAINS4_8MMA_AtomIJNS4_4SM904GMMA28MMA_64x256x16_F32BF16BF16_SSILNSN_5MajorE0ELSP_0ELNSN_7ScaleInE1ELSQ_1EEEEEENS4_6LayoutINS5_IJNSA_ILi2EEESB_SB_EEENS5_IJSB_NSA_ILi0EEESW_EEEEENS5_IJNS4_10UnderscoreESZ_SZ_EEEEENS4_13SM90_TMA_LOADENS4_14ComposedLayoutINS4_7SwizzleILi3ELi4ELi3EEENS4_18smem_ptr_flag_bitsILi16EEENST_INS5_IJNSA_ILi8EEESG_EEENS5_IJSG_SB_EEEEEEEvNS4_8identityES12_S1C_vS1D_EENS_8epilogue10collective6detail29Sm90TmaWarpSpecializedAdapterINS1G_15DefaultEpilogueISI_SJ_SJ_NS1F_6thread17LinearCombinationISI_Li1EffLNS1K_9ScaleType4KindE0ELNS_15FloatRoundStyleE2ESI_EENS1_15EpilogueDefaultEEEEEvvEEEEvNT_6ParamsE)
        /*0020*/ 	.word	0x00000788
.L_19:


//--------------------- .nv.compat                --------------------------
	.section	.nv.compat,"",@"SHT_CUDA_COMPAT_INFO"
	.align	4
        /*0000*/ 	.byte	0x02, 0x09, 0x01, 0x00, 0x02, 0x02, 0x04, 0x00, 0x02, 0x05, 0x05, 0x00, 0x03, 0x07, 0x01, 0x01
        /*0010*/ 	.byte	0x02, 0x03, 0x01, 0x00, 0x02, 0x06, 0x01, 0x00, 0x04, 0x0b, 0x08, 0x00, 0x00, 0x00, 0x00, 0x00
        /*0020*/ 	.byte	0x00, 0x00, 0x00, 0x00


//--------------------- .nv.info._ZN7cutlass13device_kernelINS_4gemm6kernel13GemmUniversalIN4cute5tupleIJiiiiEEENS1_10collective13CollectiveMmaINS1_34MainloopSm90TmaGmmaWarpSpecializedILi4ENS5_IJNS4_1CILi1EEESB_SB_EEENS1_35KernelTmaWarpSpecializedCooperativeEEENS5_IJNSA_ILi256EEESF_NSA_ILi64EEEEEENS_10bfloat16_tENS5_IJlSB_lEEESI_SJ_NS4_8TiledMMAINS4_8MMA_AtomIJNS4_4SM904GMMA28MMA_64x256x16_F32BF16BF16_SSILNSN_5MajorE0ELSP_0ELNSN_7ScaleInE1ELSQ_1EEEEEENS4_6LayoutINS5_IJNSA_ILi2EEESB_SB_EEENS5_IJSB_NSA_ILi0EEESW_EEEEENS5_IJNS4_10UnderscoreESZ_SZ_EEEEENS4_13SM90_TMA_LOADENS4_14ComposedLayoutINS4_7SwizzleILi3ELi4ELi3EEENS4_18smem_ptr_flag_bitsILi16EEENST_INS5_IJNSA_ILi8EEESG_EEENS5_IJSG_SB_EEEEEEEvNS4_8identityES12_S1C_vS1D_EENS_8epilogue10collective6detail29Sm90TmaWarpSpecializedAdapterINS1G_15DefaultEpilogueISI_SJ_SJ_NS1F_6thread17LinearCombinationISI_Li1EffLNS1K_9ScaleType4KindE0ELNS_15FloatRoundStyleE2ESI_EENS1_15EpilogueDefaultEEEEEvvEEEEvNT_6ParamsE --------------------------
	.section	.nv.info._ZN7cutlass13device_kernelINS_4gemm6kernel13GemmUniversalIN4cute5tupleIJiiiiEEENS1_10collective13CollectiveMmaINS1_34MainloopSm90TmaGmmaWarpSpecializedILi4ENS5_IJNS4_1CILi1EEESB_SB_EEENS1_35KernelTmaWarpSpecializedCooperativeEEENS5_IJNSA_ILi256EEESF_NSA_ILi64EEEEEENS_10bfloat16_tENS5_IJlSB_lEEESI_SJ_NS4_8TiledMMAINS4_8MMA_AtomIJNS4_4SM904GMMA28MMA_64x256x16_F32BF16BF16_SSILNSN_5MajorE0ELSP_0ELNSN_7ScaleInE1ELSQ_1EEEEEENS4_6LayoutINS5_IJNSA_ILi2EEESB_SB_EEENS5_IJSB_NSA_ILi0EEESW_EEEEENS5_IJNS4_10UnderscoreESZ_SZ_EEEEENS4_13SM90_TMA_LOADENS4_14ComposedLayoutINS4_7SwizzleILi3ELi4ELi3EEENS4_18smem_ptr_flag_bitsILi16EEENST_INS5_IJNSA_ILi8EEESG_EEENS5_IJSG_SB_EEEEEEEvNS4_8identityES12_S1C_vS1D_EENS_8epilogue10collective6detail29Sm90TmaWarpSpecializedAdapterINS1G_15DefaultEpilogueISI_SJ_SJ_NS1F_6thread17LinearCombinationISI_Li1EffLNS1K_9ScaleType4KindE0ELNS_15FloatRoundStyleE2ESI_EENS1_15EpilogueDefaultEEEEEvvEEEEvNT_6ParamsE,"",@"SHT_CUDA_INFO"
	.sectionflags	@""
	.align	4


	//----- nvinfo : EIATTR_CUDA_API_VERSION
	.align		4
        /*0000*/ 	.byte	0x04, 0x37
        /*0002*/ 	.short	(.L_21 - .L_20)
.L_20:
        /*0004*/ 	.word	0x00000082


	//----- nvinfo : EIATTR_KPARAM_INFO
	.align		4
.L_21:
        /*0008*/ 	.byte	0x04, 0x17
        /*000a*/ 	.short	(.L_23 - .L_22)
.L_22:
        /*000c*/ 	.word	0x00000000
        /*0010*/ 	.short	0x0000
        /*0012*/ 	.short	0x0070
        /*0014*/ 	.byte	0x00, 0xf0, 0x01, 0x10


	//----- nvinfo : EIATTR_SPARSE_MMA_MASK
	.align		4
.L_23:
        /*0018*/ 	.byte	0x03, 0x50
        /*001a*/ 	.short	0x0000


	//----- nvinfo : EIATTR_MAXREG_COUNT
	.align		4
        /*001c*/ 	.byte	0x03, 0x1b
        /*001e*/ 	.short	0x00a8


	//----- nvinfo : EIATTR_NUM_BARRIERS
	.align		4
        /*0020*/ 	.byte	0x02, 0x4c
        /*0022*/ 	.byte	0x01
	.zero		1


	//----- nvinfo : EIATTR_EXTERNS
	.align		4
        /*0024*/ 	.byte	0x04, 0x0f
        /*0026*/ 	.short	(.L_25 - .L_24)


	//   ....[0]....
	.align		4
.L_24:
        /*0028*/ 	.word	index@(__assertfail)


	//----- nvinfo : EIATTR_ANNOTATIONS
	.align		4
.L_25:
        /*002c*/ 	.byte	0x04, 0x55
        /*002e*/ 	.short	(.L_27 - .L_26)


	//   ....[0]....
.L_26:
        /*0030*/ 	.word	0x00000001
        /*0034*/ 	.byte	0xa0, 0x06, 0x00, 0x00, 0x01, 0x00, 0x00, 0x00, 0xc0, 0x06, 0x00, 0x00, 0x01, 0x00, 0x00, 0x00
        /* <DEDUP_REMOVED lines=713> */
        /*2cd4*/ 	.byte	0xc0, 0xad, 0x01, 0x00, 0x01, 0x00, 0x00, 0x00, 0xe0, 0xad, 0x01, 0x00


	//----- nvinfo : EIATTR_MERCURY_ISA_VERSION
	.align		4
.L_27:
        /*2ce0*/ 	.byte	0x03, 0x5f
        /*2ce2*/ 	.short	0x0101


	//----- nvinfo : EIATTR_INT_WARP_WIDE_INSTR_OFFSETS
	.align		4
        /*2ce4*/ 	.byte	0x04, 0x31
        /*2ce6*/ 	.short	(.L_29 - .L_28)


	//   ....[0]....
.L_28:
        /*2ce8*/ 	.word	0x00000500


	//   ....[1]....
        /*2cec*/ 	.word	0x00000510


	//   ....[2]....
        /*2cf0*/ 	.word	0x000005a0


	//----- nvinfo : EIATTR_COOP_GROUP_MASK_REGIDS
	.align		4
.L_29:
        /*2cf4*/ 	.byte	0x04, 0x29
        /*2cf6*/ 	.short	(.L_31 - .L_30)


	//   ....[0]....
.L_30:
        /*2cf8*/ 	.word	0xffffffff


	//   ....[1]....
        /*2cfc*/ 	.word	0xffffffff


	//   ....[2]....
        /*2d00*/ 	.word	0xffffffff


	//   ....[3]....
        /*2d04*/ 	.word	0xffffffff


	//   ....[4]....
        /*2d08*/ 	.word	0xffffffff


	//----- nvinfo : EIATTR_COOP_GROUP_INSTR_OFFSETS
	.align		4
.L_31:
        /*2d0c*/ 	.byte	0x04, 0x28
        /*2d0e*/ 	.short	(.L_33 - .L_32)


	//   ....[0]....
.L_32:
        /*2d10*/ 	.word	0x00000070


	//   ....[1]....
        /*2d14*/ 	.word	0x00000080


	//   ....[2]....
        /*2d18*/ 	.word	0x000001a0


	//   ....[3]....
        /*2d1c*/ 	.word	0x000003b0


	//   ....[4]....
        /*2d20*/ 	.word	0x00001170


	//----- nvinfo : EIATTR_REG_RECONFIG
	.align		4
.L_33:
        /*2d24*/ 	.byte	0x01, 0x54
	.zero		2


	//----- nvinfo : EIATTR_SYSCALL_OFFSETS
	.align		4
        /*2d28*/ 	.byte	0x04, 0x46
        /*2d2a*/ 	.short	(.L_35 - .L_34)


	//   ....[0]....
.L_34:
        /*2d2c*/ 	.word	0x00001320


	//----- nvinfo : EIATTR_MBARRIER_INSTR_OFFSETS
	.align		4
.L_35:
        /*2d30*/ 	.byte	0x04, 0x39
        /*2d32*/ 	.short	(.L_37 - .L_36)


	//   ....[0]....
.L_36:
        /*2d34*/ 	.word	0x00000320
        /*2d38*/ 	.word	0x000000ff
        /*2d3c*/ 	.word	0x00000000
        /*2d40*/ 	.short	0x0100
        /*2d42*/ 	.byte	0x08
	.zero		1


	//   ....[1]....
        /*2d44*/ 	.word	0x00000330
        /*2d48*/ 	.word	0x000000ff
        /*2d4c*/ 	.word	0x00000020
        /*2d50*/ 	.short	0x0100
        /*2d52*/ 	.byte	0x08
	.zero		1


	//   ....[2]....
        /*2d54*/ 	.word	0x00000340
        /*2d58*/ 	.word	0x000000ff
        /*2d5c*/ 	.word	0x00000008
        /*2d60*/ 	.short	0x0100
        /*2d62*/ 	.byte	0x08
	.zero		1


	//   ....[3]....
        /*2d64*/ 	.word	0x00000350
        /*2d68*/ 	.word	0x000000ff
        /*2d6c*/ 	.word	0x00000028
        /*2d70*/ 	.short	0x0100
        /*2d72*/ 	.byte	0x08
	.zero		1


	//   ....[4]....
        /*2d74*/ 	.word	0x00000360
        /*2d78*/ 	.word	0x000000ff
        /*2d7c*/ 	.word	0x00000010
        /*2d80*/ 	.short	0x0100
        /*2d82*/ 	.byte	0x08
	.zero		1


	//   ....[5]....
        /*2d84*/ 	.word	0x00000370
        /*2d88*/ 	.word	0x000000ff
        /*2d8c*/ 	.word	0x00000030
        /*2d90*/ 	.short	0x0100
        /*2d92*/ 	.byte	0x08
	.zero		1


	//   ....[6]....
        /*2d94*/ 	.word	0x00000380
        /*2d98*/ 	.word	0x000000ff
        /*2d9c*/ 	.word	0x00000018
        /*2da0*/ 	.short	0x0100
        /*2da2*/ 	.byte	0x08
	.zero		1


	//   ....[7]....
        /*2da4*/ 	.word	0x00000390
        /*2da8*/ 	.word	0x000000ff
        /*2dac*/ 	.word	0x00000038
        /*2db0*/ 	.short	0x0100
        /*2db2*/ 	.byte	0x08
	.zero		1


	//   ....[8]....
        /*2db4*/ 	.word	0x00000620
        /*2db8*/ 	.word	0x000000ff
        /*2dbc*/ 	.word	0x00000050
        /*2dc0*/ 	.short	0x0100
        /*2dc2*/ 	.byte	0x10
	.zero		1


	//   ....[9]....
        /*2dc4*/ 	.word	0x000006b0
        /*2dc8*/ 	.word	0x000000ff
        /*2dcc*/ 	.word	0x00000058
        /*2dd0*/ 	.short	0x0100
        /*2dd2*/ 	.byte	0x10
	.zero		1


	//   ....[10]....
        /*2dd4*/ 	.word	0x000013c0
        /*2dd8*/ 	.word	0x00000003
        /*2ddc*/ 	.word	0x00000000
        /*2de0*/ 	.short	0x010a
        /*2de2*/ 	.byte	0x3f
	.zero		1


	//   ....[11]....
        /*2de4*/ 	.word	0x00001400
        /*2de8*/ 	.word	0x00000003
        /*2dec*/ 	.word	0x00000000
        /*2df0*/ 	.short	0x010a
        /*2df2*/ 	.byte	0x3f
	.zero		1


	//   ....[12]....
        /*2df4*/ 	.word	0x00004a00
        /*2df8*/ 	.word	0x000000ff
        /*2dfc*/ 	.word	0x00000000
        /*2e00*/ 	.short	0x010a
        /*2e02*/ 	.byte	0x08
	.zero		1


	//   ....[13]....
        /*2e04*/ 	.word	0x00004a40
        /*2e08*/ 	.word	0x000000ff
        /*2e0c*/ 	.word	0x00000000
        /*2e10*/ 	.short	0x010a
        /*2e12*/ 	.byte	0x08
	.zero		1


	//   ....[14]....
        /*2e14*/ 	.word	0x00008b10
        /*2e18*/ 	.word	0x000000ff
        /*2e1c*/ 	.word	0x00000000
        /*2e20*/ 	.short	0x0101
        /*2e22*/ 	.byte	0x0c
	.zero		1


	//   ....[15]....
        /*2e24*/ 	.word	0x00008d00
        /*2e28*/ 	.word	0x000000ff
        /*2e2c*/ 	.word	0x00000000
        /*2e30*/ 	.short	0x0101
        /*2e32*/ 	.byte	0x04
	.zero		1


	//   ....[16]....
        /*2e34*/ 	.word	0x0001a9a0
        /*2e38*/ 	.word	0x0000000e
        /*2e3c*/ 	.word	0x00000020
        /*2e40*/ 	.short	0x010a
        /*2e42*/ 	.byte	0x3f
	.zero		1


	//   ....[17]....
        /*2e44*/ 	.word	0x0001ad50
        /*2e48*/ 	.word	0x00000002
        /*2e4c*/ 	.word	0x00000058
        /*2e50*/ 	.short	0x0101
        /*2e52*/ 	.byte	0x3f
	.zero		1


	//   ....[18]....
        /*2e54*/ 	.word	0x0001b4e0
        /*2e58*/ 	.word	0x00000005
        /*2e5c*/ 	.word	0x00000000
        /*2e60*/ 	.short	0x010a
        /*2e62*/ 	.byte	0x3f
	.zero		1


	//   ....[19]....
        /*2e64*/ 	.word	0x0001b570
        /*2e68*/ 	.word	0x00000005
        /*2e6c*/ 	.word	0x00000000
        /*2e70*/ 	.short	0x010a
        /*2e72*/ 	.byte	0x3f
	.zero		1


	//   ....[20]....
        /*2e74*/ 	.word	0x0001b600
        /*2e78*/ 	.word	0x00000005
        /*2e7c*/ 	.word	0x00000000
        /*2e80*/ 	.short	0x010a
        /*2e82*/ 	.byte	0x3f
	.zero		1


	//   ....[21]....
        /*2e84*/ 	.word	0x0001b690
        /*2e88*/ 	.word	0x00000003
        /*2e8c*/ 	.word	0x00000000
        /*2e90*/ 	.short	0x010a
        /*2e92*/ 	.byte	0x3f
	.zero		1


	//   ....[22]....
        /*2e94*/ 	.word	0x0001b6f0
        /*2e98*/ 	.word	0x00000003
        /*2e9c*/ 	.word	0x00000000
        /*2ea0*/ 	.short	0x010a
        /*2ea2*/ 	.byte	0x3f
	.zero		1


	//   ....[23]....
        /*2ea4*/ 	.word	0x0001b750
        /*2ea8*/ 	.word	0x00000005
        /*2eac*/ 	.word	0x00000000
        /*2eb0*/ 	.short	0x010a
        /*2eb2*/ 	.byte	0x3f
	.zero		1


	//   ....[24]....
        /*2eb4*/ 	.word	0x0001b820
        /*2eb8*/ 	.word	0x0000000e
        /*2ebc*/ 	.word	0x00000020
        /*2ec0*/ 	.short	0x010a
        /*2ec2*/ 	.byte	0x3f
	.zero		1


	//   ....[25]....
        /*2ec4*/ 	.word	0x0001b8f0
        /*2ec8*/ 	.word	0x00000005
        /*2ecc*/ 	.word	0x00000000
        /*2ed0*/ 	.short	0x010a
        /*2ed2*/ 	.byte	0x3f
	.zero		1


	//   ....[26]....
        /*2ed4*/ 	.word	0x0001b940
        /*2ed8*/ 	.word	0x00000005
        /*2edc*/ 	.word	0x00000000
        /*2ee0*/ 	.short	0x010a
        /*2ee2*/ 	.byte	0x3f
	.zero		1


	//   ....[27]....
        /*2ee4*/ 	.word	0x0001b990
        /*2ee8*/ 	.word	0x00000005
        /*2eec*/ 	.word	0x00000000
        /*2ef0*/ 	.short	0x010a
        /*2ef2*/ 	.byte	0x3f
	.zero		1


	//----- nvinfo : EIATTR_NUM_MBARRIERS
	.align		4
.L_37:
        /*2ef4*/ 	.byte	0x03, 0x38
        /*2ef6*/ 	.short	0x000a


	//----- nvinfo : EIATTR_EXIT_INSTR_OFFSETS
	.align		4
        /*2ef8*/ 	.byte	0x04, 0x1c
        /*2efa*/ 	.short	(.L_39 - .L_38)


	//   ....[0]....
.L_38:
        /*2efc*/ 	.word	0x00000720


	//   ....[1]....
        /*2f00*/ 	.word	0x00001090


	//   ....[2]....
        /*2f04*/ 	.word	0x00019f20


	//   ....[3]....
        /*2f08*/ 	.word	0x0001a630


	//   ....[4]....
        /*2f0c*/ 	.word	0x0001b6e0


	//----- nvinfo : EIATTR_MAX_THREADS
	.align		4
.L_39:
        /*2f10*/ 	.byte	0x04, 0x05
        /*2f12*/ 	.short	(.L_41 - .L_40)
.L_40:
        /*2f14*/ 	.word	0x00000180
        /*2f18*/ 	.word	0x00000001
        /*2f1c*/ 	.word	0x00000001


	//----- nvinfo : EIATTR_CRS_STACK_SIZE
	.align		4
.L_41:
        /*2f20*/ 	.byte	0x04, 0x1e
        /*2f22*/ 	.short	(.L_43 - .L_42)
.L_42:
        /*2f24*/ 	.word	0x00000000


	//----- nvinfo : EIATTR_CBANK_PARAM_SIZE
	.align		4
.L_43:
        /*2f28*/ 	.byte	0x03, 0x19
        /*2f2a*/ 	.short	0x0470


	//----- nvinfo : EIATTR_PARAM_CBANK
	.align		4
        /*2f2c*/ 	.byte	0x04, 0x0a
        /*2f2e*/ 	.short	(.L_45 - .L_44)
	.align		4
.L_44:
        /*2f30*/ 	.word	index@(.nv.constant0._ZN7cutlass13device_kernelINS_4gemm6kernel13GemmUniversalIN4cute5tupleIJiiiiEEENS1_10collective13CollectiveMmaINS1_34MainloopSm90TmaGmmaWarpSpecializedILi4ENS5_IJNS4_1CILi1EEESB_SB_EEENS1_35KernelTmaWarpSpecializedCooperativeEEENS5_IJNSA_ILi256EEESF_NSA_ILi64EEEEEENS_10bfloat16_tENS5_IJlSB_lEEESI_SJ_NS4_8TiledMMAINS4_8MMA_AtomIJNS4_4SM904GMMA28MMA_64x256x16_F32BF16BF16_SSILNSN_5MajorE0ELSP_0ELNSN_7ScaleInE1ELSQ_1EEEEEENS4_6LayoutINS5_IJNSA_ILi2EEESB_SB_EEENS5_IJSB_NSA_ILi0EEESW_EEEEENS5_IJNS4_10UnderscoreESZ_SZ_EEEEENS4_13SM90_TMA_LOADENS4_14ComposedLayoutINS4_7SwizzleILi3ELi4ELi3EEENS4_18smem_ptr_flag_bitsILi16EEENST_INS5_IJNSA_ILi8EEESG_EEENS5_IJSG_SB_EEEEEEEvNS4_8identityES12_S1C_vS1D_EENS_8epilogue10collective6detail29Sm90TmaWarpSpecializedAdapterINS1G_15DefaultEpilogueISI_SJ_SJ_NS1F_6thread17LinearCombinationISI_Li1EffLNS1K_9ScaleType4KindE0ELNS_15FloatRoundStyleE2ESI_EENS1_15EpilogueDefaultEEEEEvvEEEEvNT_6ParamsE)
        /*2f34*/ 	.short	0x0210
        /*2f36*/ 	.short	0x0470


	//----- nvinfo : EIATTR_SW_WAR
	.align		4
.L_45:
        /*2f38*/ 	.byte	0x04, 0x36
        /*2f3a*/ 	.short	(.L_47 - .L_46)
.L_46:
        /*2f3c*/ 	.word	0x00000008
.L_47:


//--------------------- .nv.callgraph             --------------------------
	.section	.nv.callgraph,"",@"SHT_CUDA_CALLGRAPH"
	.align	4
	.sectionentsize	8
	.align		4
        /*0000*/ 	.word	0x00000000
	.align		4
        /*0004*/ 	.word	0xffffffff
	.align		4
        /*0008*/ 	.word	index@(_ZN7cutlass13device_kernelINS_4gemm6kernel13GemmUniversalIN4cute5tupleIJiiiiEEENS1_10collective13CollectiveMmaINS1_34MainloopSm90TmaGmmaWarpSpecializedILi4ENS5_IJNS4_1CILi1EEESB_SB_EEENS1_35KernelTmaWarpSpecializedCooperativeEEENS5_IJNSA_ILi256EEESF_NSA_ILi64EEEEEENS_10bfloat16_tENS5_IJlSB_lEEESI_SJ_NS4_8TiledMMAINS4_8MMA_AtomIJNS4_4SM904GMMA28MMA_64x256x16_F32BF16BF16_SSILNSN_5MajorE0ELSP_0ELNSN_7ScaleInE1ELSQ_1EEEEEENS4_6LayoutINS5_IJNSA_ILi2EEESB_SB_EEENS5_IJSB_NSA_ILi0EEESW_EEEEENS5_IJNS4_10UnderscoreESZ_SZ_EEEEENS4_13SM90_TMA_LOADENS4_14ComposedLayoutINS4_7SwizzleILi3ELi4ELi3EEENS4_18smem_ptr_flag_bitsILi16EEENST_INS5_IJNSA_ILi8EEESG_EEENS5_IJSG_SB_EEEEEEEvNS4_8identityES12_S1C_vS1D_EENS_8epilogue10collective6detail29Sm90TmaWarpSpecializedAdapterINS1G_15DefaultEpilogueISI_SJ_SJ_NS1F_6thread17LinearCombinationISI_Li1EffLNS1K_9ScaleType4KindE0ELNS_15FloatRoundStyleE2ESI_EENS1_15EpilogueDefaultEEEEEvvEEEEvNT_6ParamsE)
	.align		4
        /*000c*/ 	.word	index@(__assertfail)
	.align		4
        /*0010*/ 	.word	0x00000000
	.align		4
        /*0014*/ 	.word	0xfffffffe
	.align		4
        /*0018*/ 	.word	0x00000000
	.align		4
        /*001c*/ 	.word	0xfffffffd
	.align		4
        /*0020*/ 	.word	0x00000000
	.align		4
        /*0024*/ 	.word	0xfffffffc


//--------------------- .nv.constant4             --------------------------
	.section	.nv.constant4,"a",@progbits
	.align	8
	.align		8
.nv.constant4:
        /*0000*/ 	.dword	__assertfail
	.align		8
        /*0008*/ 	.dword	__unnamed_1
	.align		8
        /*0010*/ 	.dword	_ZN40_INTERNAL_c75f4134_4_k_cu_e9a6fbf5_221344cuda3std3__45__cpo5beginE
	.align		8
        /*0018*/ 	.dword	_ZN40_INTERNAL_c75f4134_4_k_cu_e9a6fbf5_221344cuda3std3__45__cpo3endE
	.align		8
        /*0020*/ 	.dword	_ZN40_INTERNAL_c75f4134_4_k_cu_e9a6fbf5_221344cuda3std3__45__cpo6cbeginE
	.align		8
        /*0028*/ 	.dword	_ZN40_INTERNAL_c75f4134_4_k_cu_e9a6fbf5_221344cuda3std3__45__cpo4cendE
	.align		8
        /*0030*/ 	.dword	_ZN40_INTERNAL_c75f4134_4_k_cu_e9a6fbf5_221344cuda3std3__442_GLOBAL__N__c75f4134_4_k_cu_e9a6fbf5_221346ignoreE
	.align		8
        /*0038*/ 	.dword	_ZN40_INTERNAL_c75f4134_4_k_cu_e9a6fbf5_221344cuda3std3__419piecewise_constructE
	.align		8
        /*0040*/ 	.dword	_ZN40_INTERNAL_c75f4134_4_k_cu_e9a6fbf5_221344cuda3std3__48in_placeE
	.align		8
        /*0048*/ 	.dword	_ZN40_INTERNAL_c75f4134_4_k_cu_e9a6fbf5_221344cuda3std6ranges3__45__cpo4swapE
	.align		8
        /*0050*/ 	.dword	_ZN40_INTERNAL_c75f4134_4_k_cu_e9a6fbf5_221344cuda3std6ranges3__45__cpo9iter_moveE
	.align		8
        /*0058*/ 	.dword	_ZN40_INTERNAL_c75f4134_4_k_cu_e9a6fbf5_221344cute7productE
	.align		8
        /*0060*/ 	.dword	_ZN40_INTERNAL_c75f4134_4_k_cu_e9a6fbf5_221344cute1_E
	.align		8
        /*0068*/ 	.dword	$str$22
	.align		8
        /*0070*/ 	.dword	$str$23


//--------------------- .text._ZN7cutlass13device_kernelINS_4gemm6kernel13GemmUniversalIN4cute5tupleIJiiiiEEENS1_10collective13CollectiveMmaINS1_34MainloopSm90TmaGmmaWarpSpecializedILi4ENS5_IJNS4_1CILi1EEESB_SB_EEENS1_35KernelTmaWarpSpecializedCooperativeEEENS5_IJNSA_ILi256EEESF_NSA_ILi64EEEEEENS_10bfloat16_tENS5_IJlSB_lEEESI_SJ_NS4_8TiledMMAINS4_8MMA_AtomIJNS4_4SM904GMMA28MMA_64x256x16_F32BF16BF16_SSILNSN_5MajorE0ELSP_0ELNSN_7ScaleInE1ELSQ_1EEEEEENS4_6LayoutINS5_IJNSA_ILi2EEESB_SB_EEENS5_IJSB_NSA_ILi0EEESW_EEEEENS5_IJNS4_10UnderscoreESZ_SZ_EEEEENS4_13SM90_TMA_LOADENS4_14ComposedLayoutINS4_7SwizzleILi3ELi4ELi3EEENS4_18smem_ptr_flag_bitsILi16EEENST_INS5_IJNSA_ILi8EEESG_EEENS5_IJSG_SB_EEEEEEEvNS4_8identityES12_S1C_vS1D_EENS_8epilogue10collective6detail29Sm90TmaWarpSpecializedAdapterINS1G_15DefaultEpilogueISI_SJ_SJ_NS1F_6thread17LinearCombinationISI_Li1EffLNS1K_9ScaleType4KindE0ELNS_15FloatRoundStyleE2ESI_EENS1_15EpilogueDefaultEEEEEvvEEEEvNT_6ParamsE --------------------------
	.section	.text._ZN7cutlass13device_kernelINS_4gemm6kernel13GemmUniversalIN4cute5tupleIJiiiiEEENS1_10collective13CollectiveMmaINS1_34MainloopSm90TmaGmmaWarpSpecializedILi4ENS5_IJNS4_1CILi1EEESB_SB_EEENS1_35KernelTmaWarpSpecializedCooperativeEEENS5_IJNSA_ILi256EEESF_NSA_ILi64EEEEEENS_10bfloat16_tENS5_IJlSB_lEEESI_SJ_NS4_8TiledMMAINS4_8MMA_AtomIJNS4_4SM904GMMA28MMA_64x256x16_F32BF16BF16_SSILNSN_5MajorE0ELSP_0ELNSN_7ScaleInE1ELSQ_1EEEEEENS4_6LayoutINS5_IJNSA_ILi2EEESB_SB_EEENS5_IJSB_NSA_ILi0EEESW_EEEEENS5_IJNS4_10UnderscoreESZ_SZ_EEEEENS4_13SM90_TMA_LOADENS4_14ComposedLayoutINS4_7SwizzleILi3ELi4ELi3EEENS4_18smem_ptr_flag_bitsILi16EEENST_INS5_IJNSA_ILi8EEESG_EEENS5_IJSG_SB_EEEEEEEvNS4_8identityES12_S1C_vS1D_EENS_8epilogue10collective6detail29Sm90TmaWarpSpecializedAdapterINS1G_15DefaultEpilogueISI_SJ_SJ_NS1F_6thread17LinearCombinationISI_Li1EffLNS1K_9ScaleType4KindE0ELNS_15FloatRoundStyleE2ESI_EENS1_15EpilogueDefaultEEEEEvvEEEEvNT_6ParamsE,"ax",@progbits
	.align	128
.text._ZN7cutlass13device_kernelINS_4gemm6kernel13GemmUniversalIN4cute5tupleIJiiiiEEENS1_10collective13CollectiveMmaINS1_34MainloopSm90TmaGmmaWarpSpecializedILi4ENS5_IJNS4_1CILi1EEESB_SB_EEENS1_35KernelTmaWarpSpecializedCooperativeEEENS5_IJNSA_ILi256EEESF_NSA_ILi64EEEEEENS_10bfloat16_tENS5_IJlSB_lEEESI_SJ_NS4_8TiledMMAINS4_8MMA_AtomIJNS4_4SM904GMMA28MMA_64x256x16_F32BF16BF16_SSILNSN_5MajorE0ELSP_0ELNSN_7ScaleInE1ELSQ_1EEEEEENS4_6LayoutINS5_IJNSA_ILi2EEESB_SB_EEENS5_IJSB_NSA_ILi0EEESW_EEEEENS5_IJNS4_10UnderscoreESZ_SZ_EEEEENS4_13SM90_TMA_LOADENS4_14ComposedLayoutINS4_7SwizzleILi3ELi4ELi3EEENS4_18smem_ptr_flag_bitsILi16EEENST_INS5_IJNSA_ILi8EEESG_EEENS5_IJSG_SB_EEEEEEEvNS4_8identityES12_S1C_vS1D_EENS_8epilogue10collective6detail29Sm90TmaWarpSpecializedAdapterINS1G_15DefaultEpilogueISI_SJ_SJ_NS1F_6thread17LinearCombinationISI_Li1EffLNS1K_9ScaleType4KindE0ELNS_15FloatRoundStyleE2ESI_EENS1_15EpilogueDefaultEEEEEvvEEEEvNT_6ParamsE:
        .type           _ZN7cutlass13device_kernelINS_4gemm6kernel13GemmUniversalIN4cute5tupleIJiiiiEEENS1_10collective13CollectiveMmaINS1_34MainloopSm90TmaGmmaWarpSpecializedILi4ENS5_IJNS4_1CILi1EEESB_SB_EEENS1_35KernelTmaWarpSpecializedCooperativeEEENS5_IJNSA_ILi256EEESF_NSA_ILi64EEEEEENS_10bfloat16_tENS5_IJlSB_lEEESI_SJ_NS4_8TiledMMAINS4_8MMA_AtomIJNS4_4SM904GMMA28MMA_64x256x16_F32BF16BF16_SSILNSN_5MajorE0ELSP_0ELNSN_7ScaleInE1ELSQ_1EEEEEENS4_6LayoutINS5_IJNSA_ILi2EEESB_SB_EEENS5_IJSB_NSA_ILi0EEESW_EEEEENS5_IJNS4_10UnderscoreESZ_SZ_EEEEENS4_13SM90_TMA_LOADENS4_14ComposedLayoutINS4_7SwizzleILi3ELi4ELi3EEENS4_18smem_ptr_flag_bitsILi16EEENST_INS5_IJNSA_ILi8EEESG_EEENS5_IJSG_SB_EEEEEEEvNS4_8identityES12_S1C_vS1D_EENS_8epilogue10collective6detail29Sm90TmaWarpSpecializedAdapterINS1G_15DefaultEpilogueISI_SJ_SJ_NS1F_6thread17LinearCombinationISI_Li1EffLNS1K_9ScaleType4KindE0ELNS_15FloatRoundStyleE2ESI_EENS1_15EpilogueDefaultEEEEEvvEEEEvNT_6ParamsE,@function
        .size           _ZN7cutlass13device_kernelINS_4gemm6kernel13GemmUniversalIN4cute5tupleIJiiiiEEENS1_10collective13CollectiveMmaINS1_34MainloopSm90TmaGmmaWarpSpecializedILi4ENS5_IJNS4_1CILi1EEESB_SB_EEENS1_35KernelTmaWarpSpecializedCooperativeEEENS5_IJNSA_ILi256EEESF_NSA_ILi64EEEEEENS_10bfloat16_tENS5_IJlSB_lEEESI_SJ_NS4_8TiledMMAINS4_8MMA_AtomIJNS4_4SM904GMMA28MMA_64x256x16_F32BF16BF16_SSILNSN_5MajorE0ELSP_0ELNSN_7ScaleInE1ELSQ_1EEEEEENS4_6LayoutINS5_IJNSA_ILi2EEESB_SB_EEENS5_IJSB_NSA_ILi0EEESW_EEEEENS5_IJNS4_10UnderscoreESZ_SZ_EEEEENS4_13SM90_TMA_LOADENS4_14ComposedLayoutINS4_7SwizzleILi3ELi4ELi3EEENS4_18smem_ptr_flag_bitsILi16EEENST_INS5_IJNSA_ILi8EEESG_EEENS5_IJSG_SB_EEEEEEEvNS4_8identityES12_S1C_vS1D_EENS_8epilogue10collective6detail29Sm90TmaWarpSpecializedAdapterINS1G_15DefaultEpilogueISI_SJ_SJ_NS1F_6thread17LinearCombinationISI_Li1EffLNS1K_9ScaleType4KindE0ELNS_15FloatRoundStyleE2ESI_EENS1_15EpilogueDefaultEEEEEvvEEEEvNT_6ParamsE,(.L_x_576 - _ZN7cutlass13device_kernelINS_4gemm6kernel13GemmUniversalIN4cute5tupleIJiiiiEEENS1_10collective13CollectiveMmaINS1_34MainloopSm90TmaGmmaWarpSpecializedILi4ENS5_IJNS4_1CILi1EEESB_SB_EEENS1_35KernelTmaWarpSpecializedCooperativeEEENS5_IJNSA_ILi256EEESF_NSA_ILi64EEEEEENS_10bfloat16_tENS5_IJlSB_lEEESI_SJ_NS4_8TiledMMAINS4_8MMA_AtomIJNS4_4SM904GMMA28MMA_64x256x16_F32BF16BF16_SSILNSN_5MajorE0ELSP_0ELNSN_7ScaleInE1ELSQ_1EEEEEENS4_6LayoutINS5_IJNSA_ILi2EEESB_SB_EEENS5_IJSB_NSA_ILi0EEESW_EEEEENS5_IJNS4_10UnderscoreESZ_SZ_EEEEENS4_13SM90_TMA_LOADENS4_14ComposedLayoutINS4_7SwizzleILi3ELi4ELi3EEENS4_18smem_ptr_flag_bitsILi16EEENST_INS5_IJNSA_ILi8EEESG_EEENS5_IJSG_SB_EEEEEEEvNS4_8identityES12_S1C_vS1D_EENS_8epilogue10collective6detail29Sm90TmaWarpSpecializedAdapterINS1G_15DefaultEpilogueISI_SJ_SJ_NS1F_6thread17LinearCombinationISI_Li1EffLNS1K_9ScaleType4KindE0ELNS_15FloatRoundStyleE2ESI_EENS1_15EpilogueDefaultEEEEEvvEEEEvNT_6ParamsE)
        .other          _ZN7cutlass13device_kernelINS_4gemm6kernel13GemmUniversalIN4cute5tupleIJiiiiEEENS1_10collective13CollectiveMmaINS1_34MainloopSm90TmaGmmaWarpSpecializedILi4ENS5_IJNS4_1CILi1EEESB_SB_EEENS1_35KernelTmaWarpSpecializedCooperativeEEENS5_IJNSA_ILi256EEESF_NSA_ILi64EEEEEENS_10bfloat16_tENS5_IJlSB_lEEESI_SJ_NS4_8TiledMMAINS4_8MMA_AtomIJNS4_4SM904GMMA28MMA_64x256x16_F32BF16BF16_SSILNSN_5MajorE0ELSP_0ELNSN_7ScaleInE1ELSQ_1EEEEEENS4_6LayoutINS5_IJNSA_ILi2EEESB_SB_EEENS5_IJSB_NSA_ILi0EEESW_EEEEENS5_IJNS4_10UnderscoreESZ_SZ_EEEEENS4_13SM90_TMA_LOADENS4_14ComposedLayoutINS4_7SwizzleILi3ELi4ELi3EEENS4_18smem_ptr_flag_bitsILi16EEENST_INS5_IJNSA_ILi8EEESG_EEENS5_IJSG_SB_EEEEEEEvNS4_8identityES12_S1C_vS1D_EENS_8epilogue10collective6detail29Sm90TmaWarpSpecializedAdapterINS1G_15DefaultEpilogueISI_SJ_SJ_NS1F_6thread17LinearCombinationISI_Li1EffLNS1K_9ScaleType4KindE0ELNS_15FloatRoundStyleE2ESI_EENS1_15EpilogueDefaultEEEEEvvEEEEvNT_6ParamsE,@"STO_CUDA_ENTRY STV_DEFAULT"
_ZN7cutlass13device_kernelINS_4gemm6kernel13GemmUniversalIN4cute5tupleIJiiiiEEENS1_10collective13CollectiveMmaINS1_34MainloopSm90TmaGmmaWarpSpecializedILi4ENS5_IJNS4_1CILi1EEESB_SB_EEENS1_35KernelTmaWarpSpecializedCooperativeEEENS5_IJNSA_ILi256EEESF_NSA_ILi64EEEEEENS_10bfloat16_tENS5_IJlSB_lEEESI_SJ_NS4_8TiledMMAINS4_8MMA_AtomIJNS4_4SM904GMMA28MMA_64x256x16_F32BF16BF16_SSILNSN_5MajorE0ELSP_0ELNSN_7ScaleInE1ELSQ_1EEEEEENS4_6LayoutINS5_IJNSA_ILi2EEESB_SB_EEENS5_IJSB_NSA_ILi0EEESW_EEEEENS5_IJNS4_10UnderscoreESZ_SZ_EEEEENS4_13SM90_TMA_LOADENS4_14ComposedLayoutINS4_7SwizzleILi3ELi4ELi3EEENS4_18smem_ptr_flag_bitsILi16EEENST_INS5_IJNSA_ILi8EEESG_EEENS5_IJSG_SB_EEEEEEEvNS4_8identityES12_S1C_vS1D_EENS_8epilogue10collective6detail29Sm90TmaWarpSpecializedAdapterINS1G_15DefaultEpilogueISI_SJ_SJ_NS1F_6thread17LinearCombinationISI_Li1EffLNS1K_9ScaleType4KindE0ELNS_15FloatRoundStyleE2ESI_EENS1_15EpilogueDefaultEEEEEvvEEEEvNT_6ParamsE:
[----:B------:R-:W0:Y:S02]  /*0000*/  LDC R1, c[0x0][0x28] ;  /* 0x00000a00ff017b82 */ /* 0x000e240000000800 */
[----:B0-----:R-:W-:Y:S01]  /*0010*/  VIADD R1, R1, 0xfffff878 ;  /* 0xfffff87801017836 */ /* 0x001fe20000000000 */
[----:B------:R-:W0:Y:S01]  /*0020*/  S2R R2, SR_TID.X ;  /* 0x0000000000027919 */ /* 0x000e220000002100 */
[----:B------:R-:W-:Y:S01]  /*0030*/  ELECT P0, URZ, PT ;  /* 0x00000000003f782f */ /* 0x000fe20003800000 */
[----:B------:R-:W-:Y:S01]  /*0040*/  BSSY B0, `(.L_x_0) ;  /* 0x0000015000007945 */ /* 0x000fe20003800000 */
[--C-:B0-----:R-:W-:Y:S02]  /*0050*/  SHF.R.U32.HI R0, RZ, 0x5, R2.reuse ;  /* 0x00000005ff007819 */ /* 0x101fe40000011602 */
[----:B------:R-:W-:-:S03]  /*0060*/  SHF.R.U32.HI R160, RZ, 0x7, R2 ;  /* 0x00000007ffa07819 */ /* 0x000fc60000011602 */
[----:B------:R-:W0:Y:S04]  /*0070*/  SHFL.IDX PT, R3, R0, RZ, 0x1f ;  /* 0x00001fff00037589 */ /* 0x000e2800000e0000 */
[----:B------:R-:W1:Y:S01]  /*0080*/  SHFL.IDX PT, R2, R160, RZ, 0x1f ;  /* 0x00001fffa0027589 */ /* 0x000e6200000e0000 */
[----:B0-----:R-:W-:Y:S02]  /*0090*/  R2UR UR10, R3 ;  /* 0x00000000030a72ca */ /* 0x001fe400000e0000 */
[----:B-1----:R-:W-:-:S11]  /*00a0*/  R2UR UR5, R2 ;  /* 0x00000000020572ca */ /* 0x002fd600000e0000 */
[----:B------:R-:W-:Y:S02]  /*00b0*/  USHF.R.S32.HI UR4, URZ, 0x1f, UR10 ;  /* 0x0000001f3f047899 */ /* 0x000fe4000801140a */
[----:B------:R-:W-:Y:S02]  /*00c0*/  ISETP.NE.OR P0, PT, RZ, UR10, !P0 ;  /* 0x0000000aff007c0c */ /* 0x000fe4000c705670 */
[----:B------:R-:W-:-:S04]  /*00d0*/  ULEA.HI UR4, UR4, UR10, URZ, 0x2 ;  /* 0x0000000a04047291 */ /* 0x000fc8000f8f103f */
[----:B------:R-:W-:-:S04]  /*00e0*/  ULOP3.LUT UR4, UR4, 0xfffffffc, URZ, 0xc0, !UPT ;  /* 0xfffffffc04047892 */ /* 0x000fc8000f8ec03f */
[----:B------:R-:W-:-:S03]  /*00f0*/  UIADD3 UR10, UR10, -UR4, URZ ;  /* 0x800000040a0a7290 */ /* 0x000fc6000fffe03f */
[----:B------:R-:W-:Y:S09]  /*0100*/  @P0 BRA `(.L_x_1) ;  /* 0x0000000000200947 */ /* 0x000ff20003800000 */
[----:B------:R-:W-:Y:S02]  /*0110*/  ULDC.64 UR6, c[0x0][0x198] ;  /* 0x0000660000067ab9 */ /* 0x000fe40000000a00 */
[----:B------:R-:W-:Y:S02]  /*0120*/  UIADD3 UR8, UP0, UR6, 0xf0, URZ ;  /* 0x000000f006087890 */ /* 0x000fe4000ff1e03f */
[----:B------:R-:W-:Y:S02]  /*0130*/  UIADD3 UR6, UP1, UR6, 0x1f0, URZ ;  /* 0x000001f006067890 */ /* 0x000fe4000ff3e03f */
[----:B------:R-:W-:Y:S02]  /*0140*/  UIADD3.X UR9, URZ, UR7, URZ, UP0, !UPT ;  /* 0x000000073f097290 */ /* 0x000fe400087fe43f */
[----:B------:R-:W-:-:S07]  /*0150*/  UIADD3.X UR7, URZ, UR7, URZ, UP1, !UPT ;  /* 0x000000073f077290 */ /* 0x000fce0008ffe43f */
[----:B------:R0:W-:Y:S02]  /*0160*/  UTMACCTL.PF [UR8] ;  /* 0x00000000080079b9 */ /* 0x0001e40008040000 */
[----:B------:R0:W-:Y:S02]  /*0170*/  UTMACCTL.PF [UR6] ;  /* 0x00000000060079b9 */ /* 0x0001e40008040000 */
[----:B0-----:R-:W-:Y:S01]  /*0180*/  NOP ;  /* 0x0000000000007918 */ /* 0x001fe20000000000 */
.L_x_1:
[----:B------:R-:W-:Y:S05]  /*0190*/  BSYNC B0 ;  /* 0x0000000000007941 */ /* 0x000fea0003800000 */
.L_x_0:
[----:B------:R-:W0:Y:S01]  /*01a0*/  SHFL.IDX PT, R2, R0, RZ, 0x1f ;  /* 0x00001fff00027589 */ /* 0x000e2200000e0000 */
[----:B------:R-:W-:Y:S01]  /*01b0*/  UISETP.NE.AND UP0, UPT, UR10, 0x3, UPT ;  /* 0x000000030a00788c */ /* 0x000fe2000bf05270 */
[----:B------:R-:W-:Y:S01]  /*01c0*/  ISETP.NE.AND P1, PT, RZ, UR5, PT ;  /* 0x00000005ff007c0c */ /* 0x000fe2000bf25270 */
[----:B------:R-:W-:Y:S02]  /*01d0*/  UIADD3 UR18, UR5, -0x1, URZ ;  /* 0xffffffff05127890 */ /* 0x000fe4000fffe03f */
[----:B------:R-:W-:Y:S02]  /*01e0*/  UISETP.EQ.OR UP0, UPT, UR10, URZ, !UP0 ;  /* 0x0000003f0a00728c */ /* 0x000fe4000c702670 */
[----:B------:R-:W-:Y:S02]  /*01f0*/  UISETP.GE.U32.AND UP1, UPT, UR18, 0x2, UPT ;  /* 0x000000021200788c */ /* 0x000fe4000bf26070 */
[----:B------:R-:W-:-:S04]  /*0200*/  UISETP.EQ.AND UP0, UPT, UR5, URZ, UP0 ;  /* 0x0000003f0500728c */ /* 0x000fc80008702270 */
[----:B------:R-:W-:-:S04]  /*0210*/  USEL UR40, URZ, 0x1, !UP0 ;  /* 0x000000013f287887 */ /* 0x000fc8000c000000 */
[----:B------:R-:W-:Y:S01]  /*0220*/  USEL UR40, UR40, 0x2, UP1 ;  /* 0x0000000228287887 */ /* 0x000fe20008800000 */
[----:B0-----:R-:W-:-:S13]  /*0230*/  ISETP.NE.AND P0, PT, R2, RZ, PT ;  /* 0x000000ff0200720c */ /* 0x001fda0003f05270 */
[----:B------:R-:W-:Y:S05]  /*0240*/  @P0 BRA `(.L_x_2) ;  /* 0x0000000000580947 */ /* 0x000fea0003800000 */
[----:B------:R-:W0:Y:S01]  /*0250*/  S2UR UR8, SR_CgaCtaId ;  /* 0x00000000000879c3 */ /* 0x000e220000008800 */
[----:B------:R-:W-:Y:S01]  /*0260*/  UMOV UR4, 0x400 ;  /* 0x0000040000047882 */ /* 0x000fe20000000000 */
[----:B------:R-:W-:Y:S01]  /*0270*/  UMOV UR5, 0x1 ;  /* 0x0000000100057882 */ /* 0x000fe20000000000 */
[----:B------:R-:W-:Y:S01]  /*0280*/  UMOV UR6, 0x100 ;  /* 0x0000010000067882 */ /* 0x000fe20000000000 */
[----:B------:R-:W-:Y:S01]  /*0290*/  ELECT P0, URZ, PT ;  /* 0x00000000003f782f */ /* 0x000fe20003800000 */
[----:B------:R-:W-:-:S04]  /*02a0*/  UIADD3 UR6, -UR6, 0x100000, URZ ;  /* 0x0010000006067890 */ /* 0x000fc8000fffe13f */
[----:B------:R-:W-:Y:S02]  /*02b0*/  USHF.L.U32 UR7, UR6, 0xb, URZ ;  /* 0x0000000b06077899 */ /* 0x000fe4000800063f */
[----:B------:R-:W-:Y:S02]  /*02c0*/  USHF.L.U32 UR6, UR6, 0x1, URZ ;  /* 0x0000000106067899 */ /* 0x000fe4000800063f */
[----:B0-----:R-:W-:Y:S02]  /*02d0*/  ULEA UR8, UR8, UR4, 0x18 ;  /* 0x0000000408087291 */ /* 0x001fe4000f8ec03f */
[----:B------:R-:W-:-:S04]  /*02e0*/  UIADD3 UR4, -UR5, 0x100000, URZ ;  /* 0x0010000005047890 */ /* 0x000fc8000fffe13f */
[----:B------:R-:W-:Y:S02]  /*02f0*/  USHF.L.U32 UR5, UR4, 0xb, URZ ;  /* 0x0000000b04057899 */ /* 0x000fe4000800063f */
[----:B------:R-:W-:Y:S01]  /*0300*/  USHF.L.U32 UR4, UR4, 0x1, URZ ;  /* 0x0000000104047899 */ /* 0x000fe2000800063f */
[----:B------:R-:W0:Y:S11]  /*0310*/  FENCE.VIEW.ASYNC.S ;  /* 0x00000000000073c6 */ /* 0x000e360000000000 */
[----:B0-----:R0:W1:Y:S01]  /*0320*/  SYNCS.EXCH.64 URZ, [UR8], UR4 ;  /* 0x00000004083f75b2 */ /* 0x0010620008000100 */
[----:B------:R0:W2:Y:S01]  /*0330*/  SYNCS.EXCH.64 URZ, [UR8+0x20], UR6 ;  /* 0x00002006083f75b2 */ /* 0x0000a20008000100 */
[----:B------:R0:W3:Y:S01]  /*0340*/  SYNCS.EXCH.64 URZ, [UR8+0x8], UR4 ;  /* 0x00000804083f75b2 */ /* 0x0000e20008000100 */
[----:B------:R0:W4:Y:S01]  /*0350*/  SYNCS.EXCH.64 URZ, [UR8+0x28], UR6 ;  /* 0x00002806083f75b2 */ /* 0x0001220008000100 */
[----:B------:R0:W0:Y:S01]  /*0360*/  SYNCS.EXCH.64 URZ, [UR8+0x10], UR4 ;  /* 0x00001004083f75b2 */ /* 0x0000220008000100 */
[----:B------:R0:W0:Y:S01]  /*0370*/  SYNCS.EXCH.64 URZ, [UR8+0x30], UR6 ;  /* 0x00003006083f75b2 */ /* 0x0000220008000100 */
[----:B------:R0:W0:Y:S01]  /*0380*/  SYNCS.EXCH.64 URZ, [UR8+0x18], UR4 ;  /* 0x00001804083f75b2 */ /* 0x0000220008000100 */
[----:B------:R0:W0:Y:S01]  /*0390*/  SYNCS.EXCH.64 URZ, [UR8+0x38], UR6 ;  /* 0x00003806083f75b2 */ /* 0x0000220008000100 */
[----:B------:R-:W-:Y:S01]  /*03a0*/  NOP ;  /* 0x0000000000007918 */ /* 0x000fe20000000000 */
.L_x_2:
[----:B------:R-:W5:Y:S01]  /*03b0*/  SHFL.IDX PT, R0, R0, RZ, 0x1f ;  /* 0x00001fff00007589 */ /* 0x000f6200000e0000 */
[----:B------:R-:W-:Y:S01]  /*03c0*/  ELECT P0, URZ, PT ;  /* 0x00000000003f782f */ /* 0x000fe20003800000 */
[----:B------:R-:W1:Y:S01]  /*03d0*/  S2UR UR17, SR_CTAID.Y ;  /* 0x00000000001179c3 */ /* 0x000e620000002600 */
[----:B0-----:R-:W-:Y:S01]  /*03e0*/  ULDC UR5, c[0x0][0x65c] ;  /* 0x0001970000057ab9 */ /* 0x001fe20000000800 */
[----:B------:R-:W-:Y:S01]  /*03f0*/  UMOV UR12, 0x20 ;  /* 0x00000020000c7882 */ /* 0x000fe20000000000 */
[----:B------:R-:W-:Y:S01]  /*0400*/  UISETP.NE.AND UP2, UPT, UR5, 0x1, UPT ;  /* 0x000000010500788c */ /* 0x000fe2000bf45270 */
[----:B------:R-:W-:Y:S01]  /*0410*/  NOP ;  /* 0x0000000000007918 */ /* 0x000fe20000000000 */
[----:B------:R-:W-:Y:S02]  /*0420*/  NOP ;  /* 0x0000000000007918 */ /* 0x000fe40000000000 */
[----:B------:R-:W-:Y:S01]  /*0430*/  UP2UR UR45, UPR, URZ, 0x4 ;  /* 0x000000043f2d7883 */ /* 0x000fe20008000000 */
[----:B------:R-:W0:Y:S01]  /*0440*/  S2UR UR4, SR_CTAID.X ;  /* 0x00000000000479c3 */ /* 0x000e220000002500 */
[----:B------:R-:W-:-:S02]  /*0450*/  PLOP3.LUT P2, PT, PT, PT, UP2, 0x80, 0x0 ;  /* 0x000000000000781c */ /* 0x000fc40003f4f028 */
[----:B------:R-:W-:Y:S02]  /*0460*/  PLOP3.LUT P4, PT, PT, PT, UP2, 0x80, 0x0 ;  /* 0x000000000000781c */ /* 0x000fe40003f8f028 */
[----:B------:R-:W-:Y:S01]  /*0470*/  PLOP3.LUT P3, PT, PT, PT, UP2, 0x80, 0x0 ;  /* 0x000000000000781c */ /* 0x000fe20003f6f028 */
[----:B------:R-:W-:Y:S01]  /*0480*/  @UP2 ULDC UR14, c[0x0][0x10] ;  /* 0x00000400000e2ab9 */ /* 0x000fe20000000800 */
[----:B------:R-:W-:Y:S01]  /*0490*/  @UP2 UMOV UR9, URZ ;  /* 0x0000003f00092c82 */ /* 0x000fe20008000000 */
[----:B------:R-:W-:Y:S01]  /*04a0*/  @!UP2 ULDC UR11, c[0x0][0xc] ;  /* 0x00000300000baab9 */ /* 0x000fe20000000800 */
[----:B-----5:R-:W-:Y:S01]  /*04b0*/  ISETP.NE.OR P0, PT, R0, RZ, !P0 ;  /* 0x000000ff0000720c */ /* 0x020fe20004705670 */
[----:B-1----:R-:W-:Y:S02]  /*04c0*/  @UP2 UMOV UR7, UR17 ;  /* 0x0000001100072c82 */ /* 0x002fe40008000000 */
[----:B------:R-:W-:Y:S01]  /*04d0*/  @UP2 UMOV UR8, UR7 ;  /* 0x0000000700082c82 */ /* 0x000fe20008000000 */
[----:B------:R-:W-:Y:S01]  /*04e0*/  @!UP2 UMOV UR7, UR17 ;  /* 0x000000110007ac82 */ /* 0x000fe20008000000 */
[----:B0-----:R-:W-:-:S08]  /*04f0*/  @UP2 UIMAD.WIDE.U32 UR14, UR4, UR14, UR8 ;  /* 0x0000000e040e22a5 */ /* 0x001fd0000f8e0008 */
[----:B------:R-:W-:Y:S01]  /*0500*/  VOTEU.ALL UP0, P0 ;  /* 0x00000000003f7886 */ /* 0x000fe20000000000 */
[----:B------:R-:W-:Y:S01]  /*0510*/  VOTEU.ALL UP1, P0 ;  /* 0x00000000003f7886 */ /* 0x000fe20000020000 */
[----:B------:R-:W-:-:S03]  /*0520*/  IMAD.U32 R2, RZ, RZ, UR14 ;  /* 0x0000000eff027e24 */ /* 0x000fc6000f8e00ff */
[----:B------:R-:W0:Y:S01]  /*0530*/  @!UP0 S2UR UR6, SR_CgaCtaId ;  /* 0x00000000000689c3 */ /* 0x000e220000008800 */
[----:B------:R-:W-:Y:S01]  /*0540*/  @!UP0 UMOV UR5, 0x400 ;  /* 0x0000040000058882 */ /* 0x000fe20000000000 */
[----:B------:R-:W-:-:S04]  /*0550*/  @!UP0 UIADD3 UR12, -UR12, 0x100000, URZ ;  /* 0x001000000c0c8890 */ /* 0x000fc8000fffe13f */
[----:B------:R-:W-:Y:S02]  /*0560*/  @!UP0 USHF.L.U32 UR13, UR12, 0xb, URZ ;  /* 0x0000000b0c0d8899 */ /* 0x000fe4000800063f */
[----:B------:R-:W-:Y:S01]  /*0570*/  @!UP0 USHF.L.U32 UR12, UR12, 0x1, URZ ;  /* 0x000000010c0c8899 */ /* 0x000fe2000800063f */
[----:B------:R-:W-:Y:S01]  /*0580*/  IMAD.U32 R3, RZ, RZ, UR15 ;  /* 0x0000000fff037e24 */ /* 0x000fe2000f8e00ff */
[----:B0-----:R-:W-:Y:S01]  /*0590*/  @!UP0 ULEA UR16, UR6, UR5, 0x18 ;  /* 0x0000000506108291 */ /* 0x001fe2000f8ec03f */
[----:B------:R-:W-:Y:S01]  /*05a0*/  VOTEU.ALL UP0, P0 ;  /* 0x00000000003f7886 */ /* 0x000fe20000000000 */
[----:B------:R-:W-:Y:S01]  /*05b0*/  PLOP3.LUT P0, PT, PT, PT, UP2, 0x80, 0x0 ;  /* 0x000000000000781c */ /* 0x000fe20003f0f028 */
[----:B------:R-:W-:Y:S01]  /*05c0*/  UMOV UR5, URZ ;  /* 0x0000003f00057c82 */ /* 0x000fe20008000000 */
[----:B------:R-:W-:Y:S01]  /*05d0*/  @UP2 UMOV UR6, URZ ;  /* 0x0000003f00062c82 */ /* 0x000fe20008000000 */
[----:B------:R-:W-:Y:S02]  /*05e0*/  @!UP2 UIMAD.WIDE.U32 UR8, UR11, UR7, UR4 ;  /* 0x000000070b08a2a5 */ /* 0x000fe4000f8e0004 */
[----:B------:R-:W-:-:S04]  /*05f0*/  @UP2 UIADD3 UR6, UR15, UR6, URZ ;  /* 0x000000060f062290 */ /* 0x000fc8000fffe03f */
[----:B------:R-:W-:Y:S01]  /*0600*/  IMAD.U32 R5, RZ, RZ, UR9 ;  /* 0x00000009ff057e24 */ /* 0x000fe2000f8e00ff */
[----:B------:R-:W0:Y:S02]  /*0610*/  FENCE.VIEW.ASYNC.S ;  /* 0x00000000000073c6 */ /* 0x000e240000000000 */
[----:B0-----:R0:W2:Y:S01]  /*0620*/  @!UP0 SYNCS.EXCH.64 URZ, [UR16+0x50], UR12 ;  /* 0x0000500c103f85b2 */ /* 0x0010a20008000100 */
[----:B------:R-:W-:Y:S01]  /*0630*/  @P2 MOV R6, UR6 ;  /* 0x0000000600062c02 */ /* 0x000fe20008000f00 */
[----:B------:R-:W-:Y:S02]  /*0640*/  IMAD.U32 R3, RZ, RZ, UR9 ;  /* 0x00000009ff037e24 */ /* 0x000fe4000f8e00ff */
[----:B------:R-:W-:Y:S02]  /*0650*/  @P0 IMAD.MOV.U32 R7, RZ, RZ, R2 ;  /* 0x000000ffff070224 */ /* 0x000fe400078e0002 */
[----:B------:R-:W-:Y:S02]  /*0660*/  IMAD.U32 R2, RZ, RZ, UR8 ;  /* 0x00000008ff027e24 */ /* 0x000fe4000f8e00ff */
[----:B------:R-:W-:-:S02]  /*0670*/  @!P4 IMAD.MOV.U32 R6, RZ, RZ, R5 ;  /* 0x000000ffff06c224 */ /* 0x000fc400078e0005 */
[----:B------:R-:W-:Y:S01]  /*0680*/  IMAD.U32 R4, RZ, RZ, UR8 ;  /* 0x00000008ff047e24 */ /* 0x000fe2000f8e00ff */
[----:B------:R-:W-:Y:S02]  /*0690*/  @!P3 MOV R7, R2 ;  /* 0x000000020007b202 */ /* 0x000fe40000000f00 */
[----:B------:R0:W-:Y:S01]  /*06a0*/  STL [R1+0x200], R6 ;  /* 0x0002000601007387 */ /* 0x0001e20000100800 */
[----:B------:R0:W2:Y:S03]  /*06b0*/  @!UP1 SYNCS.EXCH.64 URZ, [UR16+0x58], UR12 ;  /* 0x0000580c103f95b2 */ /* 0x0000a60008000100 */
[----:B------:R0:W-:Y:S01]  /*06c0*/  STL [R1+0x204], R7 ;  /* 0x0002040701007387 */ /* 0x0001e20000100800 */
[----:B------:R-:W-:Y:S01]  /*06d0*/  NOP ;  /* 0x0000000000007918 */ /* 0x000fe20000000000 */
[----:B--234-:R-:W-:Y:S06]  /*06e0*/  BAR.SYNC.DEFER_BLOCKING 0x0 ;  /* 0x0000000000007b1d */ /* 0x01cfec0000010000 */
[----:B------:R-:W-:Y:S05]  /*06f0*/  @!P1 BRA `(.L_x_3) ;  /* 0x00000198000c9947 */ /* 0x000fea0003800000 */
[----:B------:R-:W-:-:S06]  /*0700*/  UISETP.GT.U32.AND UP0, UPT, UR18, 0x1, UPT ;  /* 0x000000011200788c */ /* 0x000fcc000bf04070 */
[----:B------:R-:W-:-:S13]  /*0710*/  PLOP3.LUT P0, PT, PT, PT, UP0, 0x80, 0x0 ;  /* 0x000000000000781c */ /* 0x000fda0003f0f008 */
[----:B0-----:R-:W-:Y:S05]  /*0720*/  @P0 EXIT ;  /* 0x000000000000094d */ /* 0x001fea0003800000 */
[----:B------:R-:W-:Y:S01]  /*0730*/  ULDC.64 UR8, c[0x0][0x650] ;  /* 0x0001940000087ab9 */ /* 0x000fe20000000a00 */
[----:B------:R-:W-:Y:S01]  /*0740*/  UMOV UR41, 0xffffffff ;  /* 0xffffffff00297882 */ /* 0x000fe20000000000 */
[----:B------:R-:W-:Y:S01]  /*0750*/  ISETP.GE.U32.AND P0, PT, R7, UR8, PT ;  /* 0x0000000807007c0c */ /* 0x000fe2000bf06070 */
[----:B------:R-:W-:Y:S01]  /*0760*/  UMOV UR42, 0xffffffff ;  /* 0xffffffff002a7882 */ /* 0x000fe20000000000 */
[----:B------:R-:W-:Y:S01]  /*0770*/  UMOV UR43, 0xffffffff ;  /* 0xffffffff002b7882 */ /* 0x000fe20000000000 */
[----:B------:R-:W-:Y:S02]  /*0780*/  PRMT R0, RZ, 0x7610, R0 ;  /* 0x00007610ff007816 */ /* 0x000fe40000000000 */
[----:B------:R-:W-:-:S13]  /*0790*/  ISETP.GE.U32.AND.EX P0, PT, R6, UR9, PT, P0 ;  /* 0x0000000906007c0c */ /* 0x000fda000bf06100 */
[----:B------:R-:W-:Y:S05]  /*07a0*/  @P0 BRA `(.L_x_4) ;  /* 0x0000000400800947 */ /* 0x000fea0003800000 */
[----:B------:R-:W-:Y:S01]  /*07b0*/  I2FP.F32.U32 R0, UR4 ;  /* 0x0000000400007c45 */ /* 0x000fe20008201000 */
[----:B------:R-:W-:Y:S01]  /*07c0*/  ULDC.64 UR16, c[0x0][0x628] ;  /* 0x00018a0000107ab9 */ /* 0x000fe20000000a00 */
[----:B------:R-:W-:Y:S01]  /*07d0*/  ULDC UR6, c[0x0][0x150] ;  /* 0x0000540000067ab9 */ /* 0x000fe20000000800 */
[----:B------:R-:W-:Y:S01]  /*07e0*/  ISETP.NE.U32.AND P0, PT, RZ, UR16, PT ;  /* 0x00000010ff007c0c */ /* 0x000fe2000bf05070 */
[----:B------:R-:W-:Y:S01]  /*07f0*/  ULDC UR15, c[0x0][0x630] ;  /* 0x00018c00000f7ab9 */ /* 0x000fe20000000800 */
[----:B------:R-:W-:Y:S01]  /*0800*/  FMUL R0, R0, UR6 ;  /* 0x0000000600007c20 */ /* 0x000fe20008400000 */
[----:B------:R-:W-:Y:S01]  /*0810*/  R2UR UR18, R7 ;  /* 0x00000000071272ca */ /* 0x000fe200000e0000 */
[----:B------:R-:W-:Y:S01]  /*0820*/  ULDC UR20, c[0x0][0x154] ;  /* 0x0000550000147ab9 */ /* 0x000fe20000000800 */
[----:B------:R-:W-:Y:S01]  /*0830*/  ISETP.NE.AND.EX P0, PT, RZ, UR17, PT, P0 ;  /* 0x00000011ff007c0c */ /* 0x000fe2000bf05300 */
[----:B------:R0:W1:Y:S01]  /*0840*/  F2I.U32.TRUNC.NTZ R2, R0 ;  /* 0x0000000000027305 */ /* 0x000062000020f000 */
[----:B------:R-:W-:-:S02]  /*0850*/  R2UR UR19, R6 ;  /* 0x00000000061372ca */ /* 0x000fc400000e0000 */
[----:B------:R-:W-:Y:S02]  /*0860*/  R2UR UR8, R7 ;  /* 0x00000000070872ca */ /* 0x000fe400000e0000 */
[----:B------:R-:W-:-:S07]  /*0870*/  R2UR UR9, R6 ;  /* 0x00000000060972ca */ /* 0x000fce00000e0000 */
[----:B0-----:R-:W-:Y:S08]  /*0880*/  @!P0 BRA `(.L_x_5) ;  /* 0x0000000000308947 */ /* 0x001ff00003800000 */
[----:B------:R-:W-:Y:S01]  /*0890*/  R2UR UR8, R7 ;  /* 0x00000000070872ca */ /* 0x000fe200000e0000 */
[----:B------:R-:W-:Y:S01]  /*08a0*/  ULDC UR6, c[0x0][0x634] ;  /* 0x00018d0000067ab9 */ /* 0x000fe20000000800 */
[----:B------:R-:W-:-:S11]  /*08b0*/  R2UR UR14, R6 ;  /* 0x00000000060e72ca */ /* 0x000fd600000e0000 */
[----:B------:R-:W-:-:S04]  /*08c0*/  UIADD3 UR6, UP0, UR8, UR6, URZ ;  /* 0x0000000608067290 */ /* 0x000fc8000ff1e03f */
[----:B------:R-:W-:-:S04]  /*08d0*/  UIADD3.X UR14, URZ, UR14, URZ, UP0, !UPT ;  /* 0x0000000e3f0e7290 */ /* 0x000fc800087fe43f */
[----:B------:R-:W-:-:S04]  /*08e0*/  UIMAD.WIDE.U32 UR8, UR14, UR16, URZ ;  /* 0x000000100e0872a5 */ /* 0x000fc8000f8e003f */
[----:B------:R-:W-:Y:S02]  /*08f0*/  UIMAD.WIDE.U32 UR10, UP0, UR6, UR17, UR8 ;  /* 0x00000011060a72a5 */ /* 0x000fe4000f800008 */
[----:B------:R-:W-:Y:S02]  /*0900*/  UIMAD.WIDE.U32 UR8, UR6, UR16, URZ ;  /* 0x00000010060872a5 */ /* 0x000fe4000f8e003f */
[----:B------:R-:W-:Y:S02]  /*0910*/  UIADD3.X UR13, URZ, URZ, URZ, UP0, !UPT ;  /* 0x0000003f3f0d7290 */ /* 0x000fe400087fe43f */
[----:B------:R-:W-:Y:S01]  /*0920*/  UIADD3 URZ, UP0, UR9, UR10, URZ ;  /* 0x0000000a093f7290 */ /* 0x000fe2000ff1e03f */
[----:B------:R-:W-:-:S03]  /*0930*/  UMOV UR12, UR11 ;  /* 0x0000000b000c7c82 */ /* 0x000fc60008000000 */
[----:B------:R-:W-:-:S12]  /*0940*/  UIMAD.WIDE.U32.X UR8, UR14, UR17, UR12, UP0 ;  /* 0x000000110e0872a5 */ /* 0x000fd800080e040c */
.L_x_5:
[----:B------:R-:W-:Y:S01]  /*0950*/  USHF.R.U64 UR43, UR8, UR15, UR9 ;  /* 0x0000000f082b7299 */ /* 0x000fe20008001209 */
[----:B------:R-:W-:Y:S01]  /*0960*/  I2FP.F32.U32 R0, UR7 ;  /* 0x0000000700007c45 */ /* 0x000fe20008201000 */
[----:B------:R-:W-:Y:S01]  /*0970*/  USHF.R.U32.HI UR5, URZ, UR15, UR9 ;  /* 0x0000000f3f057299 */ /* 0x000fe20008011609 */
[----:B-1----:R-:W-:Y:S01]  /*0980*/  R2UR UR12, R2 ;  /* 0x00000000020c72ca */ /* 0x002fe200000e0000 */
[----:B------:R-:W-:Y:S02]  /*0990*/  UIADD3 UR6, UP0, URZ, -UR43, URZ ;  /* 0x8000002b3f067290 */ /* 0x000fe4000ff1e03f */
[----:B------:R-:W-:Y:S01]  /*09a0*/  FMUL R0, R0, UR20 ;  /* 0x0000001400007c20 */ /* 0x000fe20008400000 */
[----:B------:R-:W-:Y:S01]  /*09b0*/  ULDC.64 UR8, c[0x0][0x620] ;  /* 0x0001880000087ab9 */ /* 0x000fe20000000a00 */
[----:B------:R-:W-:Y:S01]  /*09c0*/  UIADD3.X UR5, URZ, ~UR5, URZ, UP0, !UPT ;  /* 0x800000053f057290 */ /* 0x000fe200087fe43f */
[----:B------:R-:W-:Y:S01]  /*09d0*/  UMOV UR10, UR18 ;  /* 0x00000012000a7c82 */ /* 0x000fe20008000000 */
[----:B------:R-:W-:-:S02]  /*09e0*/  UMOV UR11, UR19 ;  /* 0x00000013000b7c82 */ /* 0x000fc40008000000 */
[----:B------:R-:W-:Y:S01]  /*09f0*/  UIMAD UR5, UR5, UR8, URZ ;  /* 0x00000008050572a4 */ /* 0x000fe2000f8e023f */
[----:B------:R-:W0:Y:S01]  /*0a00*/  F2I.U32.TRUNC.NTZ R0, R0 ;  /* 0x0000000000007305 */ /* 0x000e22000020f000 */
[----:B------:R-:W-:Y:S02]  /*0a10*/  UIMAD.WIDE.U32 UR10, UR6, UR8, UR10 ;  /* 0x00000008060a72a5 */ /* 0x000fe4000f8e000a */
[----:B------:R-:W-:Y:S01]  /*0a20*/  UIMAD UR6, UR6, UR9, UR5 ;  /* 0x00000009060672a4 */ /* 0x000fe2000f8e0205 */
[----:B------:R-:W-:Y:S01]  /*0a30*/  ULDC UR21, c[0x0][0x658] ;  /* 0x0001960000157ab9 */ /* 0x000fe20000000800 */
[----:B------:R-:W-:Y:S02]  /*0a40*/  UMOV UR19, 0xffffffff ;  /* 0xffffffff00137882 */ /* 0x000fe40000000000 */
[----:B------:R-:W-:Y:S01]  /*0a50*/  UIADD3 UR6, UR11, UR6, URZ ;  /* 0x000000060b067290 */ /* 0x000fe2000fffe03f */
[----:B------:R-:W-:Y:S01]  /*0a60*/  ULDC UR15, c[0x0][0x618] ;  /* 0x00018600000f7ab9 */ /* 0x000fe20000000800 */
[----:B------:R-:W-:Y:S01]  /*0a70*/  ULDC.64 UR8, c[0x0][0x640] ;  /* 0x0001900000087ab9 */ /* 0x000fe20000000a00 */
[----:B------:R-:W-:Y:S01]  /*0a80*/  USHF.L.U32 UR11, UR19, UR21, URZ ;  /* 0x00000015130b7299 */ /* 0x000fe2000800063f */
[----:B------:R-:W-:Y:S01]  /*0a90*/  ISETP.NE.U32.AND P0, PT, RZ, UR8, PT ;  /* 0x00000008ff007c0c */ /* 0x000fe2000bf05070 */
[----:B------:R-:W-:-:S02]  /*0aa0*/  USHF.R.U64 UR19, UR10, UR15, UR6 ;  /* 0x0000000f0a137299 */ /* 0x000fc40008001206 */
[----:B------:R-:W-:Y:S01]  /*0ab0*/  USHF.R.U32.HI UR10, URZ, UR15, UR6 ;  /* 0x0000000f3f0a7299 */ /* 0x000fe20008011606 */
[----:B0-----:R-:W-:Y:S01]  /*0ac0*/  R2UR UR14, R0 ;  /* 0x00000000000e72ca */ /* 0x001fe200000e0000 */
[----:B------:R-:W-:Y:S01]  /*0ad0*/  ULDC UR17, c[0x0][0x608] ;  /* 0x0001820000117ab9 */ /* 0x000fe20000000800 */
[----:B------:R-:W-:Y:S01]  /*0ae0*/  ISETP.NE.AND.EX P0, PT, RZ, UR9, PT, P0 ;  /* 0x00000009ff007c0c */ /* 0x000fe2000bf05300 */
[----:B------:R-:W-:Y:S02]  /*0af0*/  USHF.R.U64 UR23, UR19, UR17, UR10 ;  /* 0x0000001113177299 */ /* 0x000fe4000800120a */
[----:B------:R-:W-:Y:S01]  /*0b00*/  USHF.R.U32.HI UR10, URZ, UR17, UR10 ;  /* 0x000000113f0a7299 */ /* 0x000fe2000801160a */
[----:B------:R-:W-:Y:S01]  /*0b10*/  UMOV UR16, 0x1 ;  /* 0x0000000100107882 */ /* 0x000fe20000000000 */
[----:B------:R-:W-:Y:S02]  /*0b20*/  UIADD3 UR12, -UR12, URZ, URZ ;  /* 0x0000003f0c0c7290 */ /* 0x000fe4000fffe13f */
[----:B------:R-:W-:-:S02]  /*0b30*/  USHF.R.U64 UR24, UR23, UR21, UR10 ;  /* 0x0000001517187299 */ /* 0x000fc4000800120a */
[----:B------:R-:W-:Y:S01]  /*0b40*/  USHF.L.U32 UR6, UR16, UR21, URZ ;  /* 0x0000001510067299 */ /* 0x000fe2000800063f */
[----:B------:R-:W-:Y:S01]  /*0b50*/  ULDC UR13, c[0x0][0x144] ;  /* 0x00005100000d7ab9 */ /* 0x000fe20000000800 */
[----:B------:R-:W-:Y:S01]  /*0b60*/  ULDC UR5, c[0x0][0x600] ;  /* 0x0001800000057ab9 */ /* 0x000fe20000000800 */
[----:B------:R-:W-:Y:S02]  /*0b70*/  ULOP3.LUT UR16, URZ, UR11, URZ, 0x33, !UPT ;  /* 0x0000000b3f107292 */ /* 0x000fe4000f8e333f */
[----:B------:R-:W-:Y:S02]  /*0b80*/  USHF.R.U32.HI UR11, URZ, UR21, UR10 ;  /* 0x000000153f0b7299 */ /* 0x000fe4000801160a */
[----:B------:R-:W-:Y:S02]  /*0b90*/  UIADD3 UR18, UR5, -0x1, URZ ;  /* 0xffffffff05127890 */ /* 0x000fe4000fffe03f */
[----:B------:R-:W-:Y:S02]  /*0ba0*/  UIADD3 UR20, -UR14, URZ, URZ ;  /* 0x0000003f0e147290 */ /* 0x000fe4000fffe13f */
[----:B------:R-:W-:Y:S01]  /*0bb0*/  UIMAD UR4, UR13, UR12, UR4 ;  /* 0x0000000c0d0472a4 */ /* 0x000fe2000f8e0204 */
[----:B------:R-:W-:Y:S01]  /*0bc0*/  ULDC UR25, c[0x0][0x148] ;  /* 0x0000520000197ab9 */ /* 0x000fe20000000800 */
[----:B------:R-:W-:Y:S01]  /*0bd0*/  ULDC UR21, c[0x0][0x648] ;  /* 0x0001920000157ab9 */ /* 0x000fe20000000800 */
[----:B------:R-:W-:Y:S01]  /*0be0*/  ULDC UR22, c[0x0][0x638] ;  /* 0x00018e0000167ab9 */ /* 0x000fe20000000800 */
[----:B------:R-:W-:Y:S01]  /*0bf0*/  UMOV UR10, UR24 ;  /* 0x00000018000a7c82 */ /* 0x000fe20008000000 */
[----:B------:R-:W-:Y:S07]  /*0c00*/  @!P0 BRA `(.L_x_6) ;  /* 0x0000000000308947 */ /* 0x000fee0003800000 */
[----:B------:R-:W-:Y:S02]  /*0c10*/  ULDC UR14, c[0x0][0x64c] ;  /* 0x00019300000e7ab9 */ /* 0x000fe40000000800 */
        /* <DEDUP_REMOVED lines=8> */
[----:B------:R-:W-:-:S07]  /*0ca0*/  UIMAD.WIDE.U32.X UR8, UR17, UR9, UR14, UP0 ;  /* 0x00000009110872a5 */ /* 0x000fce00080e040e */
[----:B------:R-:W-:Y:S01]  /*0cb0*/  UMOV UR10, UR8 ;  /* 0x00000008000a7c82 */ /* 0x000fe20008000000 */
[----:B------:R-:W-:-:S05]  /*0cc0*/  UMOV UR11, UR9 ;  /* 0x00000009000b7c82 */ /* 0x000fca0008000000 */
.L_x_6:
[----:B------:R-:W-:Y:S01]  /*0cd0*/  UISETP.NE.AND UP0, UPT, UR45, URZ, UPT ;  /* 0x0000003f2d00728c */ /* 0x000fe2000bf05270 */
[----:B------:R-:W-:Y:S01]  /*0ce0*/  IMAD.MOV.U32 R0, RZ, RZ, 0x1 ;  /* 0x00000001ff007424 */ /* 0x000fe200078e00ff */
[----:B------:R-:W-:Y:S02]  /*0cf0*/  USHF.R.U64 UR8, UR10, UR21, UR11 ;  /* 0x000000150a087299 */ /* 0x000fe4000800120b */
[----:B------:R-:W-:Y:S02]  /*0d00*/  ULOP3.LUT UR16, UR23, UR16, URZ, 0xc0, !UPT ;  /* 0x0000001017107292 */ /* 0x000fe4000f8ec03f */
[----:B------:R-:W-:Y:S02]  /*0d10*/  ULOP3.LUT UR18, UR19, UR18, URZ, 0xc0, !UPT ;  /* 0x0000001213127292 */ /* 0x000fe4000f8ec03f */
[----:B------:R-:W-:-:S03]  /*0d20*/  UIMAD UR16, UR6, UR8, UR16 ;  /* 0x00000008061072a4 */ /* 0x000fc6000f8e0210 */
[----:B------:R-:W-:Y:S02]  /*0d30*/  @UP0 UIMAD UR4, UR25, UR20, UR7 ;  /* 0x00000014190402a4 */ /* 0x000fe4000f8e0207 */
[----:B------:R-:W-:-:S04]  /*0d40*/  UIADD3 UR7, -UR8, URZ, URZ ;  /* 0x0000003f08077290 */ /* 0x000fc8000fffe13f */
[----:B------:R-:W-:-:S03]  /*0d50*/  UIMAD UR6, UR7, UR22, UR24 ;  /* 0x00000016070672a4 */ /* 0x000fc6000f8e0218 */
[----:B------:R-:W-:Y:S01]  /*0d60*/  ULDC UR7, c[0x0][0x610] ;  /* 0x0001840000077ab9 */ /* 0x000fe20000000800 */
[----:B------:R-:W-:Y:S02]  /*0d70*/  UIMAD UR6, UR6, UR5, UR18 ;  /* 0x00000005060672a4 */ /* 0x000fe4000f8e0212 */
[----:B------:R-:W-:-:S04]  /*0d80*/  UIMAD UR4, UR16, UR7, UR4 ;  /* 0x00000007100472a4 */ /* 0x000fc8000f8e0204 */
[----:B------:R-:W-:Y:S02]  /*0d90*/  USEL UR42, UR6, UR4, !UP0 ;  /* 0x00000004062a7287 */ /* 0x000fe4000c000000 */
[----:B------:R-:W-:-:S12]  /*0da0*/  USEL UR41, UR4, UR6, !UP0 ;  /* 0x0000000604297287 */ /* 0x000fd8000c000000 */
.L_x_4:
[----:B------:R-:W-:-:S08]  /*0db0*/  NOP ;  /* 0x0000000000007918 */ /* 0x000fd00000000000 */
[----:B------:R-:W0:Y:S02]  /*0dc0*/  USETMAXREG.TRY_ALLOC.CTAPOOL UP0, 0xf0 ;  /* 0x000000f0000079c8 */ /* 0x000e240008000600 */
[----:B0-----:R-:W-:-:S13]  /*0dd0*/  PLOP3.LUT P0, PT, PT, PT, UP0, 0x80, 0x0 ;  /* 0x000000000000781c */ /* 0x001fda0003f0f008 */
[----:B------:R-:W-:Y:S05]  /*0de0*/  @!P0 BRA `(.L_x_4) ;  /* 0xfffffffc00f08947 */ /* 0x000fea000383ffff */
[----:B------:R-:W-:Y:S01]  /*0df0*/  ULDC.64 UR4, c[0x0][0x598] ;  /* 0x0001660000047ab9 */ /* 0x000fe20000000a00 */
[----:B------:R-:W-:Y:S01]  /*0e00*/  ULDC.64 UR36, c[0x0][0x208] ;  /* 0x0000820000247ab9 */ /* 0x000fe20000000a00 */
[----:B------:R-:W-:-:S04]  /*0e10*/  ISETP.NE.U32.AND P0, PT, RZ, UR4, PT ;  /* 0x00000004ff007c0c */ /* 0x000fc8000bf05070 */
[----:B------:R-:W-:-:S13]  /*0e20*/  ISETP.NE.AND.EX P0, PT, RZ, UR5, PT, P0 ;  /* 0x00000005ff007c0c */ /* 0x000fda000bf05300 */
[----:B------:R-:W-:Y:S05]  /*0e30*/  @!P0 BRA `(.L_x_7) ;  /* 0x00000000001c8947 */ /* 0x000fea0003800000 */
[----:B------:R-:W0:Y:S02]  /*0e40*/  LDC.64 R2, c[0x0][0x598] ;  /* 0x00016600ff027b82 */ /* 0x000e240000000a00 */
[----:B0-----:R-:W2:Y:S02]  /*0e50*/  LDG.E.64 R2, desc[UR36][R2.64] ;  /* 0x0000002402027981 */ /* 0x001ea4000c1e1b00 */
[----:B--2---:R-:W-:-:S04]  /*0e60*/  ISETP.NE.U32.AND P0, PT, R2, RZ, PT ;  /* 0x000000ff0200720c */ /* 0x004fc80003f05070 */
[----:B------:R-:W-:-:S13]  /*0e70*/  ISETP.NE.AND.EX P0, PT, R3, RZ, PT, P0 ;  /* 0x000000ff0300720c */ /* 0x000fda0003f05300 */
[----:B------:R-:W-:Y:S05]  /*0e80*/  @!P0 BRA `(.L_x_7) ;  /* 0x0000000000088947 */ /* 0x000fea0003800000 */
[----:B------:R0:W5:Y:S01]  /*0e90*/  LD.E R2, desc[UR36][R2.64] ;  /* 0x0000002402027980 */ /* 0x000162000c101900 */
[----:B------:R-:W-:Y:S05]  /*0ea0*/  BRA `(.L_x_8) ;  /* 0x0000000000247947 */ /* 0x000fea0003800000 */
.L_x_7:
[----:B------:R-:W-:Y:S02]  /*0eb0*/  ULDC.64 UR4, c[0x0][0x588] ;  /* 0x0001620000047ab9 */ /* 0x000fe40000000a00 */
[----:B------:R-:W-:-:S04]  /*0ec0*/  ISETP.NE.U32.AND P0, PT, RZ, UR4, PT ;  /* 0x00000004ff007c0c */ /* 0x000fc8000bf05070 */
[----:B------:R-:W-:-:S13]  /*0ed0*/  ISETP.NE.AND.EX P0, PT, RZ, UR5, PT, P0 ;  /* 0x00000005ff007c0c */ /* 0x000fda000bf05300 */
[----:B------:R-:W-:Y:S05]  /*0ee0*/  @!P0 BRA `(.L_x_9) ;  /* 0x00000000000c8947 */ /* 0x000fea0003800000 */
[----:B------:R-:W0:Y:S02]  /*0ef0*/  LDC.64 R2, c[0x0][0x588] ;  /* 0x00016200ff027b82 */ /* 0x000e240000000a00 */
[----:B0-----:R1:W5:Y:S01]  /*0f00*/  LDG.E R2, desc[UR36][R2.64] ;  /* 0x0000002402027981 */ /* 0x001362000c1e1900 */
[----:B------:R-:W-:Y:S05]  /*0f10*/  BRA `(.L_x_8) ;  /* 0x0000000000087947 */ /* 0x000fea0003800000 */
.L_x_9:
[----:B------:R-:W-:Y:S02]  /*0f20*/  ULDC UR4, c[0x0][0x580] ;  /* 0x0001600000047ab9 */ /* 0x000fe40000000800 */
[----:B------:R-:W-:-:S07]  /*0f30*/  IMAD.U32 R2, RZ, RZ, UR4 ;  /* 0x00000004ff027e24 */ /* 0x000fce000f8e00ff */
.L_x_8:
[----:B------:R-:W-:Y:S02]  /*0f40*/  ULDC.64 UR4, c[0x0][0x5a0] ;  /* 0x0001680000047ab9 */ /* 0x000fe40000000a00 */
[----:B------:R-:W-:-:S04]  /*0f50*/  ISETP.NE.U32.AND P0, PT, RZ, UR4, PT ;  /* 0x00000004ff007c0c */ /* 0x000fc8000bf05070 */
[----:B------:R-:W-:-:S13]  /*0f60*/  ISETP.NE.AND.EX P0, PT, RZ, UR5, PT, P0 ;  /* 0x00000005ff007c0c */ /* 0x000fda000bf05300 */
[----:B------:R-:W-:Y:S05]  /*0f70*/  @!P0 BRA `(.L_x_10) ;  /* 0x00000000001c8947 */ /* 0x000fea0003800000 */
[----:B------:R-:W2:Y:S02]  /*0f80*/  LDC.64 R4, c[0x0][0x5a0] ;  /* 0x00016800ff047b82 */ /* 0x000ea40000000a00 */
[----:B--2---:R-:W2:Y:S02]  /*0f90*/  LDG.E.64 R4, desc[UR36][R4.64] ;  /* 0x0000002404047981 */ /* 0x004ea4000c1e1b00 */
[----:B--2---:R-:W-:-:S04]  /*0fa0*/  ISETP.NE.U32.AND P0, PT, R4, RZ, PT ;  /* 0x000000ff0400720c */ /* 0x004fc80003f05070 */
[----:B------:R-:W-:-:S13]  /*0fb0*/  ISETP.NE.AND.EX P0, PT, R5, RZ, PT, P0 ;  /* 0x000000ff0500720c */ /* 0x000fda0003f05300 */
[----:B------:R-:W-:Y:S05]  /*0fc0*/  @!P0 BRA `(.L_x_10) ;  /* 0x0000000000088947 */ /* 0x000fea0003800000 */
[----:B------:R2:W5:Y:S01]  /*0fd0*/  LD.E R16, desc[UR36][R4.64] ;  /* 0x0000002404107980 */ /* 0x000562000c101900 */
[----:B------:R-:W-:Y:S05]  /*0fe0*/  BRA `(.L_x_11) ;  /* 0x0000000000247947 */ /* 0x000fea0003800000 */
.L_x_10:
[----:B------:R-:W-:Y:S02]  /*0ff0*/  ULDC.64 UR4, c[0x0][0x590] ;  /* 0x0001640000047ab9 */ /* 0x000fe40000000a00 */
[----:B------:R-:W-:-:S04]  /*1000*/  ISETP.NE.U32.AND P0, PT, RZ, UR4, PT ;  /* 0x00000004ff007c0c */ /* 0x000fc8000bf05070 */
[----:B------:R-:W-:-:S13]  /*1010*/  ISETP.NE.AND.EX P0, PT, RZ, UR5, PT, P0 ;  /* 0x00000005ff007c0c */ /* 0x000fda000bf05300 */
[----:B------:R-:W-:Y:S05]  /*1020*/  @!P0 BRA `(.L_x_12) ;  /* 0x00000000000c8947 */ /* 0x000fea0003800000 */
[----:B------:R-:W2:Y:S02]  /*1030*/  LDC.64 R16, c[0x0][0x590] ;  /* 0x00016400ff107b82 */ /* 0x000ea40000000a00 */
[----:B--2---:R3:W5:Y:S01]  /*1040*/  LDG.E R16, desc[UR36][R16.64] ;  /* 0x0000002410107981 */ /* 0x004762000c1e1900 */
[----:B------:R-:W-:Y:S05]  /*1050*/  BRA `(.L_x_11) ;  /* 0x0000000000087947 */ /* 0x000fea0003800000 */
.L_x_12:
[----:B------:R-:W-:Y:S02]  /*1060*/  ULDC UR4, c[0x0][0x584] ;  /* 0x0001610000047ab9 */ /* 0x000fe40000000800 */
[----:B------:R-:W-:-:S07]  /*1070*/  IMAD.U32 R16, RZ, RZ, UR4 ;  /* 0x00000004ff107e24 */ /* 0x000fce000f8e00ff */
.L_x_11:
[----:B------:R-:W-:-:S13]  /*1080*/  LOP3.LUT P0, RZ, R0, 0xff, RZ, 0xc0, !PT ;  /* 0x000000ff00ff7812 */ /* 0x000fda000780c0ff */
[----:B------:R-:W-:Y:S05]  /*1090*/  @!P0 EXIT ;  /* 0x000000000000894d */ /* 0x000fea0003800000 */
[----:B------:R-:W-:Y:S01]  /*10a0*/  ULDC UR4, c[0x0][0x28c] ;  /* 0x0000a30000047ab9 */ /* 0x000fe20000000800 */
[----:B------:R-:W-:Y:S01]  /*10b0*/  UMOV UR38, URZ ;  /* 0x0000003f00267c82 */ /* 0x000fe20008000000 */
[----:B------:R-:W-:Y:S01]  /*10c0*/  UIADD3 UR4, UR4, 0x3f, URZ ;  /* 0x0000003f04047890 */ /* 0x000fe2000fffe03f */
[----:B------:R-:W-:-:S03]  /*10d0*/  UMOV UR39, URZ ;  /* 0x0000003f00277c82 */ /* 0x000fc60008000000 */
[----:B------:R-:W-:-:S04]  /*10e0*/  USHF.R.S32.HI UR5, URZ, 0x1f, UR4 ;  /* 0x0000001f3f057899 */ /* 0x000fc80008011404 */
[----:B------:R-:W-:-:S04]  /*10f0*/  ULEA.HI UR5, UR5, UR4, URZ, 0x6 ;  /* 0x0000000405057291 */ /* 0x000fc8000f8f303f */
[----:B------:R-:W-:-:S12]  /*1100*/  USHF.R.S32.HI UR44, URZ, 0x6, UR5 ;  /* 0x000000063f2c7899 */ /* 0x000fd80008011405 */
.L_x_540:
[----:B------:R-:W4:Y:S01]  /*1110*/  S2R R0, SR_TID.X ;  /* 0x0000000000007919 */ /* 0x000f220000002100 */
[----:B------:R-:W0:Y:S01]  /*1120*/  S2UR UR6, SR_CgaCtaId ;  /* 0x00000000000679c3 */ /* 0x000e220000008800 */
[----:B------:R-:W-:Y:S02]  /*1130*/  UMOV UR46, 0x400 ;  /* 0x00000400002e7882 */ /* 0x000fe40000000000 */
[----:B0-----:R-:W-:Y:S01]  /*1140*/  ULEA UR46, UR6, UR46, 0x18 ;  /* 0x0000002e062e7291 */ /* 0x001fe2000f8ec03f */
[----:B----4-:R-:W-:-:S04]  /*1150*/  LOP3.LUT R0, R0, 0x80, RZ, 0xc0, !PT ;  /* 0x0000008000007812 */ /* 0x010fc800078ec0ff */
[----:B------:R-:W-:-:S06]  /*1160*/  SHF.R.U32.HI R0, RZ, 0x7, R0 ;  /* 0x00000007ff007819 */ /* 0x000fcc0000011600 */
[----:B------:R-:W0:Y:S02]  /*1170*/  SHFL.IDX PT, R0, R0, RZ, 0x1f ;  /* 0x00001fff00007589 */ /* 0x000e2400000e0000 */
[----:B0-----:R-:W-:-:S13]  /*1180*/  R2UR UR4, R0 ;  /* 0x00000000000472ca */ /* 0x001fda00000e0000 */
[----:B------:R-:W-:-:S04]  /*1190*/  ULEA.HI UR5, UR4, UR4, URZ, 0x1 ;  /* 0x0000000404057291 */ /* 0x000fc8000f8f083f */
[----:B------:R-:W-:-:S04]  /*11a0*/  ULOP3.LUT UR5, UR5, 0x7fffe, URZ, 0xc0, !UPT ;  /* 0x0007fffe05057892 */ /* 0x000fc8000f8ec03f */
[----:B------:R-:W-:-:S03]  /*11b0*/  UIADD3 UR5, UR4, -UR5, URZ ;  /* 0x8000000504057290 */ /* 0x000fc6000fffe03f */
[----:B------:R-:W-:Y:S01]  /*11c0*/  ULDC UR4, c[0x0][0x28c] ;  /* 0x0000a30000047ab9 */ /* 0x000fe20000000800 */
[----:B------:R-:W-:Y:S01]  /*11d0*/  ULEA UR5, UR5, UR46, 0xd ;  /* 0x0000002e05057291 */ /* 0x000fe2000f8e683f */
[----:B------:R-:W-:-:S03]  /*11e0*/  ISETP.LT.AND P0, PT, RZ, UR4, PT ;  /* 0x00000004ff007c0c */ /* 0x000fc6000bf01270 */
[----:B------:R-:W-:-:S04]  /*11f0*/  UIADD3 UR5, UR5, 0x100, URZ ;  /* 0x0000010005057890 */ /* 0x000fc8000fffe03f */
[----:B------:R-:W-:-:S04]  /*1200*/  USHF.R.U32.HI UR5, URZ, 0x4, UR5 ;  /* 0x000000043f057899 */ /* 0x000fc80008011605 */
[----:B------:R-:W-:Y:S02]  /*1210*/  ULOP3.LUT UR47, UR5, 0x3fff, URZ, 0xc0, !UPT ;  /* 0x00003fff052f7892 */ /* 0x000fe4000f8ec03f */
[----:B-1-3--:R-:W-:Y:S10]  /*1220*/  @P0 BRA `(.L_x_13) ;  /* 0x0000000000400947 */ /* 0x00aff40003800000 */
[----:B------:R-:W-:Y:S01]  /*1230*/  MOV R0, 0x0 ;  /* 0x0000000000007802 */ /* 0x000fe20000000f00 */
[----:B------:R-:W-:Y:S01]  /*1240*/  ULDC.64 UR4, c[0x4][0x68] ;  /* 0x01001a0000047ab9 */ /* 0x000fe20000000a00 */
[----:B------:R-:W-:Y:S01]  /*1250*/  ULDC.64 UR6, c[0x4][0x8] ;  /* 0x0100020000067ab9 */ /* 0x000fe20000000a00 */
[----:B--2---:R-:W-:Y:S01]  /*1260*/  MOV R4, UR4 ;  /* 0x0000000400047c02 */ /* 0x004fe20008000f00 */
[----:B------:R0:W2:Y:S01]  /*1270*/  LDC.64 R14, c[0x4][R0] ;  /* 0x01000000000e7b82 */ /* 0x0000a20000000a00 */
[----:B------:R-:W-:Y:S01]  /*1280*/  IMAD.U32 R5, RZ, RZ, UR5 ;  /* 0x00000005ff057e24 */ /* 0x000fe2000f8e00ff */
[----:B------:R-:W-:Y:S01]  /*1290*/  ULDC.64 UR4, c[0x4][0x70] ;  /* 0x01001c0000047ab9 */ /* 0x000fe20000000a00 */
[----:B------:R-:W-:Y:S01]  /*12a0*/  IMAD.U32 R10, RZ, RZ, UR6 ;  /* 0x00000006ff0a7e24 */ /* 0x000fe2000f8e00ff */
[----:B------:R-:W-:Y:S01]  /*12b0*/  MOV R11, UR7 ;  /* 0x00000007000b7c02 */ /* 0x000fe20008000f00 */
[----:B------:R-:W-:Y:S02]  /*12c0*/  IMAD.U32 R6, RZ, RZ, UR4 ;  /* 0x00000004ff067e24 */ /* 0x000fe4000f8e00ff */
[----:B------:R-:W-:-:S02]  /*12d0*/  IMAD.U32 R7, RZ, RZ, UR5 ;  /* 0x00000005ff077e24 */ /* 0x000fc4000f8e00ff */
[----:B------:R-:W-:Y:S02]  /*12e0*/  IMAD.MOV.U32 R8, RZ, RZ, 0x1e1 ;  /* 0x000001e1ff087424 */ /* 0x000fe400078e00ff */
[----:B------:R-:W-:Y:S02]  /*12f0*/  IMAD.MOV.U32 R12, RZ, RZ, 0x1 ;  /* 0x00000001ff0c7424 */ /* 0x000fe400078e00ff */
[----:B0-----:R-:W-:-:S07]  /*1300*/  IMAD.MOV.U32 R13, RZ, RZ, RZ ;  /* 0x000000ffff0d7224 */ /* 0x001fce00078e00ff */
[----:B------:R-:W-:-:S07]  /*1310*/  LEPC R20, `(.L_x_13) ;  /* 0x000000001014794e */ /* 0x000fce0000000000 */
[----:B-123-5:R-:W-:Y:S05]  /*1320*/  CALL.ABS.NOINC R14 ;  /* 0x000000000e007343 */ /* 0x02efea0003c00000 */
.L_x_13:
[----:B------:R-:W-:-:S06]  /*1330*/  ULOP3.LUT UR4, UR40, 0x1, URZ, 0xfc, !UPT ;  /* 0x0000000128047892 */ /* 0x000fcc000f8efc3f */
[----:B------:R-:W-:-:S05]  /*1340*/  IMAD.U32 R0, RZ, RZ, UR4 ;  /* 0x00000004ff007e24 */ /* 0x000fca000f8e00ff */
[----:B------:R-:W-:-:S13]  /*1350*/  ISETP.NE.AND P0, PT, R0, 0x3, PT ;  /* 0x000000030000780c */ /* 0x000fda0003f05270 */
[----:B------:R-:W-:Y:S05]  /*1360*/  @!P0 BRA `(.L_x_14) ;  /* 0x0000000000048947 */ /* 0x000fea0003800000 */
[----:B------:R-:W-:Y:S01]  /*1370*/  BPT.TRAP 0x1 ;  /* 0x000000040000795c */ /* 0x000fe20000300000 */
.L_x_14:
[----:B------:R-:W-:Y:S01]  /*1380*/  IMAD.U32 R0, RZ, RZ, UR38 ;  /* 0x00000026ff007e24 */ /* 0x000fe2000f8e00ff */
[----:B-1----:R-:W-:-:S04]  /*1390*/  MOV R3, UR39 ;  /* 0x0000002700037c02 */ /* 0x002fc80008000f00 */
[----:B------:R-:W-:Y:S02]  /*13a0*/  LEA R3, R3, UR46, 0x3 ;  /* 0x0000002e03037c11 */ /* 0x000fe4000f8e18ff */
[----:B------:R-:W-:-:S04]  /*13b0*/  SHF.L.U32 R0, R0, 0x1f, RZ ;  /* 0x0000001f00007819 */ /* 0x000fc800000006ff */
[----:B------:R0:W1:Y:S01]  /*13c0*/  SYNCS.PHASECHK.TRANS64.TRYWAIT P1, [R3+URZ], R0 ;  /* 0x00000000030075a7 */ /* 0x000062000802017f */
[----:B------:R-:W-:Y:S05]  /*13d0*/  @!P0 BRA `(.L_x_15) ;  /* 0x0000000000048947 */ /* 0x000fea0003800000 */
[----:B------:R-:W-:Y:S01]  /*13e0*/  BPT.TRAP 0x1 ;  /* 0x000000040000795c */ /* 0x000fe20000300000 */
.L_x_15:
[----:B-1----:R-:W-:Y:S05]  /*13f0*/  @P1 BRA `(.L_x_16) ;  /* 0x0000000000081947 */ /* 0x002fea0003800000 */
[----:B------:R-:W1:Y:S02]  /*1400*/  SYNCS.PHASECHK.TRANS64.TRYWAIT P1, [R3+URZ], R0 ;  /* 0x00000000030075a7 */ /* 0x000e64000802017f */
[----:B-1----:R-:W-:Y:S05]  /*1410*/  @!P1 BRA `(.L_x_17) ;  /* 0x000001a000b49947 */ /* 0x002fea0003800000 */
.L_x_16:
[----:B------:R-:W-:-:S04]  /*1420*/  UISETP.LT.AND UP0, UPT, UR44, 0x1, UPT ;  /* 0x000000012c00788c */ /* 0x000fc8000bf01270 */
[----:B------:R-:W-:-:S04]  /*1430*/  USEL UR4, UR44, 0x1, UP0 ;  /* 0x000000012c047887 */ /* 0x000fc80008000000 */
[----:B------:R-:W-:-:S06]  /*1440*/  UIADD3 UR4, UR44, -UR4, URZ ;  /* 0x800000042c047290 */ /* 0x000fcc000fffe03f */
[----:B01----:R-:W-:Y:S02]  /*1450*/  IMAD.U32 R0, RZ, RZ, UR4 ;  /* 0x00000004ff007e24 */ /* 0x003fe4000f8e00ff */
[----:B------:R-:W-:Y:S01]  /*1460*/  IMAD.U32 R3, RZ, RZ, UR4 ;  /* 0x00000004ff037e24 */ /* 0x000fe2000f8e00ff */
[----:B------:R-:W-:Y:S05]  /*1470*/  WARPSYNC.ALL ;  /* 0x0000000000007948 */ /* 0x000fea0003800000 */
[----:B------:R-:W-:Y:S01]  /*1480*/  ISETP.GE.AND P1, PT, R0, 0x1, PT ;  /* 0x000000010000780c */ /* 0x000fe20003f26270 */
[----:B------:R-:W-:Y:S01]  /*1490*/  UIADD3 UR46, UR46, 0x20100, URZ ;  /* 0x000201002e2e7890 */ /* 0x000fe2000fffe03f */
[----:B------:R-:W-:Y:S01]  /*14a0*/  WARPGROUP.ARRIVE ;  /* 0x00000000000079c5 */ /* 0x000fe20000000000 */
[----:B------:R-:W-:Y:S01]  /*14b0*/  ULOP3.LUT UR4, UR47, 0x10000, URZ, 0xfc, !UPT ;  /* 0x000100002f047892 */ /* 0x000fe2000f8efc3f */
[----:B-----5:R0:W-:Y:S01]  /*14c0*/  STL [R1+0x2c4], R16 ;  /* 0x0002c41001007387 */ /* 0x0201e20000100800 */
[----:B------:R-:W-:-:S02]  /*14d0*/  USHF.R.U32.HI UR46, URZ, 0x4, UR46 ;  /* 0x000000043f2e7899 */ /* 0x000fc4000801162e */
[----:B------:R-:W-:Y:S01]  /*14e0*/  ULEA UR6, UR39, UR4, 0xb ;  /* 0x0000000427067291 */ /* 0x000fe2000f8e583f */
[----:B------:R1:W-:Y:S01]  /*14f0*/  STL [R1+0x2c0], R3 ;  /* 0x0002c00301007387 */ /* 0x0003e20000100800 */
[----:B------:R-:W-:Y:S01]  /*1500*/  ULOP3.LUT UR5, UR46, 0x3fff, URZ, 0xc0, !UPT ;  /* 0x00003fff2e057892 */ /* 0x000fe2000f8ec03f */
[----:B------:R-:W-:Y:S01]  /*1510*/  UMOV UR9, 0x40000040 ;  /* 0x4000004000097882 */ /* 0x000fe20000000000 */
[----:B------:R-:W-:Y:S02]  /*1520*/  UMOV UR11, 0x40000040 ;  /* 0x40000040000b7882 */ /* 0x000fe40000000000 */
[----:B------:R-:W-:Y:S01]  /*1530*/  ULOP3.LUT UR5, UR5, 0x10000, URZ, 0xfc, !UPT ;  /* 0x0001000005057892 */ /* 0x000fe2000f8efc3f */
[----:B------:R4:W-:Y:S01]  /*1540*/  STL [R1+0x2bc], R2 ;  /* 0x0002bc0201007387 */ /* 0x0009e20000100800 */
[----:B------:R-:W-:Y:S02]  /*1550*/  UMOV UR8, UR6 ;  /* 0x0000000600087c82 */ /* 0x000fe40008000000 */
[----:B------:R-:W-:-:S07]  /*1560*/  ULEA UR7, UR39, UR5, 0xb ;  /* 0x0000000527077291 */ /* 0x000fce000f8e583f */
[----:B------:R-:W-:Y:S02]  /*1570*/  UMOV UR10, UR7 ;  /* 0x00000007000a7c82 */ /* 0x000fe40008000000 */
[----:B------:R-:W-:Y:S01]  /*1580*/  HGMMA.64x256x16.F32.BF16 R24, gdesc[UR8], RZ, !UPT, gsb0 ;  /* 0x03e00000081879f0 */ /* 0x000fe2000c0018ff */
[----:B------:R-:W-:Y:S01]  /*1590*/  UIADD3 UR8, UR6, 0x400, URZ ;  /* 0x0000040006087890 */ /* 0x000fe2000fffe03f */
[----:B------:R-:W-:Y:S01]  /*15a0*/  UMOV UR9, 0x40000040 ;  /* 0x4000004000097882 */ /* 0x000fe20000000000 */
[----:B------:R-:W-:Y:S02]  /*15b0*/  WARPGROUP.DEPBAR.LE gsb0, 0x0 ;  /* 0x00008000000079c5 */ /* 0x000fe40000010000 */
[----:B------:R-:W-:Y:S01]  /*15c0*/  STL.64 [R1], R24 ;  /* 0x0000001801007387 */ /* 0x000fe20000100a00 */
[----:B------:R-:W-:Y:S01]  /*15d0*/  IMAD.MOV.U32 R235, RZ, RZ, R46 ;  /* 0x000000ffffeb7224 */ /* 0x000fe200078e002e */
[----:B------:R-:W-:Y:S01]  /*15e0*/  MOV R234, R47 ;  /* 0x0000002f00ea7202 */ /* 0x000fe20000000f00 */
[----:B------:R-:W-:Y:S01]  /*15f0*/  IMAD.MOV.U32 R233, RZ, RZ, R48 ;  /* 0x000000ffffe97224 */ /* 0x000fe200078e0030 */
[----:B------:R-:W-:Y:S01]  /*1600*/  STL.64 [R1+0x8], R26 ;  /* 0x0000081a01007387 */ /* 0x000fe20000100a00 */
        /* <DEDUP_REMOVED lines=55> */
[----:B--2---:R-:W-:Y:S01]  /*1980*/  MOV R5, R147 ;  /* 0x0000009300057202 */ /* 0x004fe20000000f00 */
[----:B------:R-:W-:Y:S01]  /*1990*/  IMAD.MOV.U32 R168, RZ, RZ, R84 ;  /* 0x000000ffffa87224 */ /* 0x000fe200078e0054 */
[----:B------:R2:W-:Y:S01]  /*19a0*/  STL.64 [R1+0x50], R44 ;  /* 0x0000502c01007387 */ /* 0x0005e20000100a00 */
[----:B------:R-:W-:-:S02]  /*19b0*/  IMAD.MOV.U32 R169, RZ, RZ, R85 ;  /* 0x000000ffffa97224 */ /* 0x000fc400078e0055 */
[----:B------:R-:W-:Y:S01]  /*19c0*/  IMAD.MOV.U32 R170, RZ, RZ, R86 ;  /* 0x000000ffffaa7224 */ /* 0x000fe200078e0056 */
[----:B------:R-:W-:Y:S01]  /*19d0*/  STL [R1+0x578], R160 ;  /* 0x000578a001007387 */ /* 0x000fe20000100800 */
[----:B------:R-:W-:Y:S02]  /*19e0*/  IMAD.MOV.U32 R172, RZ, RZ, R88 ;  /* 0x000000ffffac7224 */ /* 0x000fe400078e0058 */
[----:B------:R-:W-:Y:S02]  /*19f0*/  IMAD.MOV.U32 R173, RZ, RZ, R89 ;  /* 0x000000ffffad7224 */ /* 0x000fe400078e0059 */
[----:B------:R-:W-:Y:S02]  /*1a00*/  IMAD.MOV.U32 R174, RZ, RZ, R90 ;  /* 0x000000ffffae7224 */ /* 0x000fe400078e005a */
[----:B------:R-:W-:Y:S02]  /*1a10*/  IMAD.MOV.U32 R175, RZ, RZ, R91 ;  /* 0x000000ffffaf7224 */ /* 0x000fe400078e005b */
[----:B------:R-:W-:-:S02]  /*1a20*/  IMAD.MOV.U32 R177, RZ, RZ, R93 ;  /* 0x000000ffffb17224 */ /* 0x000fc400078e005d */
[----:B------:R-:W-:Y:S02]  /*1a30*/  IMAD.MOV.U32 R178, RZ, RZ, R94 ;  /* 0x000000ffffb27224 */ /* 0x000fe400078e005e */
        /* <DEDUP_REMOVED lines=32> */
[----:B---3--:R-:W-:Y:S02]  /*1c40*/  IMAD.MOV.U32 R17, RZ, RZ, R135 ;  /* 0x000000ffff117224 */ /* 0x008fe400078e0087 */
[----:B0-----:R-:W-:Y:S02]  /*1c50*/  IMAD.MOV.U32 R16, RZ, RZ, R136 ;  /* 0x000000ffff107224 */ /* 0x001fe400078e0088 */
        /* <DEDUP_REMOVED lines=9> */
[----:B-1----:R-:W-:Y:S02]  /*1cf0*/  IMAD.MOV.U32 R3, RZ, RZ, R149 ;  /* 0x000000ffff037224 */ /* 0x002fe400078e0095 */
[----:B----4-:R-:W-:Y:S02]  /*1d00*/  IMAD.MOV.U32 R2, RZ, RZ, R150 ;  /* 0x000000ffff027224 */ /* 0x010fe400078e0096 */
[----:B------:R-:W-:Y:S02]  /*1d10*/  IMAD.MOV.U32 R0, RZ, RZ, R151 ;  /* 0x000000ffff007224 */ /* 0x000fe400078e0097 */
[----:B--2---:R-:W-:-:S06]  /*1d20*/  WARPGROUP.ARRIVE ;  /* 0x00000000000079c5 */ /* 0x004fcc0000000000 */
[----:B------:R-:W-:Y:S03]  /*1d30*/  HGMMA.64x256x16.F32.BF16 R24, gdesc[UR8], RZ, !UPT, gsb0 ;  /* 0x03e00000081879f0 */ /* 0x000fe6000c0018ff */
[----:B------:R-:W-:Y:S02]  /*1d40*/  WARPGROUP.DEPBAR.LE gsb0, 0x0 ;  /* 0x00008000000079c5 */ /* 0x000fe40000010000 */
[----:B------:R-:W-:Y:S04]  /*1d50*/  STL.64 [R1+0x570], R150 ;  /* 0x0005709601007387 */ /* 0x000fe80000100a00 */
        /* <DEDUP_REMOVED lines=20> */
[----:B------:R0:W-:Y:S04]  /*1ea0*/  STL.64 [R1+0x4c8], R108 ;  /* 0x0004c86c01007387 */ /* 0x0001e80000100a00 */
[----:B0-----:R-:W2:Y:S04]  /*1eb0*/  LDL.LU R108, [R1] ;  /* 0x00000000016c7983 */ /* 0x001ea80000300800 */
[----:B------:R-:W2:Y:S04]  /*1ec0*/  LDL.LU R109, [R1+0x4] ;  /* 0x00000400016d7983 */ /* 0x000ea80000300800 */
        /* <DEDUP_REMOVED lines=19> */
[----:B------:R-:W2:Y:S01]  /*2000*/  LDL.LU R129, [R1+0x54] ;  /* 0x0000540001817983 */ /* 0x000ea20000300800 */
        /* <DEDUP_REMOVED lines=20> */
[----:B------:R-:W-:Y:S01]  /*2150*/  UIADD3 UR8, UR6, 0x2, URZ ;  /* 0x0000000206087890 */ /* 0x000fe2000fffe03f */
[----:B------:R-:W-:Y:S01]  /*2160*/  IMAD.MOV.U32 R143, RZ, RZ, R222 ;  /* 0x000000ffff8f7224 */ /* 0x000fe200078e00de */
[----:B------:R-:W-:Y:S01]  /*2170*/  UIADD3 UR10, UR7, 0x2, URZ ;  /* 0x00000002070a7890 */ /* 0x000fe2000fffe03f */
[----:B------:R-:W-:Y:S01]  /*2180*/  IMAD.MOV.U32 R144, RZ, RZ, R221 ;  /* 0x000000ffff907224 */ /* 0x000fe200078e00dd */
[----:B------:R-:W-:Y:S01]  /*2190*/  UMOV UR9, 0x40000040 ;  /* 0x4000004000097882 */ /* 0x000fe20000000000 */
[----:B------:R-:W-:Y:S01]  /*21a0*/  IMAD.MOV.U32 R146, RZ, RZ, R219 ;  /* 0x000000ffff927224 */ /* 0x000fe200078e00db */
[----:B------:R-:W-:Y:S01]  /*21b0*/  UMOV UR11, 0x40000040 ;  /* 0x40000040000b7882 */ /* 0x000fe20000000000 */
        /* <DEDUP_REMOVED lines=22> */
[----:B------:R-:W-:-:S06]  /*2320*/  IMAD.MOV.U32 R234, RZ, RZ, R2 ;  /* 0x000000ffffea7224 */ /* 0x000fcc00078e0002 */
[----:B--2---:R-:W-:-:S06]  /*2330*/  WARPGROUP.ARRIVE ;  /* 0x00000000000079c5 */ /* 0x004fcc0000000000 */
[----:B------:R-:W-:Y:S03]  /*2340*/  HGMMA.64x256x16.F32.BF16 R108, gdesc[UR8], R108, gsb0 ;  /* 0x03e00000086c79f0 */ /* 0x000fe6000800186c */
[----:B------:R-:W-:Y:S02]  /*2350*/  WARPGROUP.DEPBAR.LE gsb0, 0x0 ;  /* 0x00008000000079c5 */ /* 0x000fe40000010000 */
[----:B------:R-:W-:Y:S04]  /*2360*/  STL.64 [R1], R108 ;  /* 0x0000006c01007387 */ /* 0x000fe80000100a00 */
        /* <DEDUP_REMOVED lines=63> */
[----:B0-----:R-:W2:Y:S04]  /*2760*/  LDL.LU R160, [R1+0x578] ;  /* 0x0005780001a07983 */ /* 0x001ea80000300800 */
[----:B------:R-:W3:Y:S04]  /*2770*/  LDL.LU.64 R150, [R1+0x570] ;  /* 0x0005700001967983 */ /* 0x000ee80000300a00 */
        /* <DEDUP_REMOVED lines=20> */
[----:B------:R-:W3:Y:S01]  /*28c0*/  LDL.LU.64 R108, [R1+0x4c8] ;  /* 0x0004c800016c7983 */ /* 0x000ee20000300a00 */
[----:B------:R-:W-:Y:S01]  /*28d0*/  UIADD3 UR8, UR6, 0x402, URZ ;  /* 0x0000040206087890 */ /* 0x000fe2000fffe03f */
[----:B------:R-:W-:Y:S01]  /*28e0*/  UMOV UR9, 0x40000040 ;  /* 0x4000004000097882 */ /* 0x000fe20000000000 */
[----:B---3--:R-:W-:-:S07]  /*28f0*/  WARPGROUP.ARRIVE ;  /* 0x00000000000079c5 */ /* 0x008fce0000000000 */
[----:B------:R-:W-:Y:S03]  /*2900*/  HGMMA.64x256x16.F32.BF16 R24, gdesc[UR8], R24, gsb0 ;  /* 0x03e00000081879f0 */ /* 0x000fe60008001818 */
        /* <DEDUP_REMOVED lines=65> */
[----:B0-----:R-:W3:Y:S04]  /*2d20*/  LDL.LU.64 R24, [R1] ;  /* 0x0000000001187983 */ /* 0x001ee80000300a00 */
        /* <DEDUP_REMOVED lines=63> */
[----:B------:R-:W-:-:S02]  /*3120*/  UIADD3 UR8, UR6, 0x4, URZ ;  /* 0x0000000406087890 */ /* 0x000fc4000fffe03f */
[----:B------:R-:W-:Y:S01]  /*3130*/  UIADD3 UR10, UR7, 0x4, URZ ;  /* 0x00000004070a7890 */ /* 0x000fe2000fffe03f */
[----:B------:R-:W-:Y:S01]  /*3140*/  UMOV UR9, 0x40000040 ;  /* 0x4000004000097882 */ /* 0x000fe20000000000 */
[----:B------:R-:W-:Y:S01]  /*3150*/  UMOV UR11, 0x40000040 ;  /* 0x40000040000b7882 */ /* 0x000fe20000000000 */
[----:B---3--:R-:W-:-:S06]  /*3160*/  WARPGROUP.ARRIVE ;  /* 0x00000000000079c5 */ /* 0x008fcc0000000000 */
[----:B------:R-:W-:Y:S03]  /*3170*/  HGMMA.64x256x16.F32.BF16 R24, gdesc[UR8], R24, gsb0 ;  /* 0x03e00000081879f0 */ /* 0x000fe60008001818 */
[----:B------:R-:W-:Y:S02]  /*3180*/  WARPGROUP.DEPBAR.LE gsb0, 0x0 ;  /* 0x00008000000079c5 */ /* 0x000fe40000010000 */
[----:B------:R-:W-:Y:S01]  /*3190*/  STL.64 [R1], R24 ;  /* 0x0000001801007387 */ /* 0x000fe20000100a00 */
[----:B------:R-:W-:Y:S01]  /*31a0*/  MOV R4, R150 ;  /* 0x0000009600047202 */ /* 0x000fe20000000f00 */
[----:B------:R-:W-:Y:S01]  /*31b0*/  IMAD.MOV.U32 R0, RZ, RZ, R151 ;  /* 0x000000ffff007224 */ /* 0x000fe200078e0097 */
[----:B------:R-:W-:Y:S01]  /*31c0*/  MOV R9, R145 ;  /* 0x0000009100097202 */ /* 0x000fe20000000f00 */
        /* <DEDUP_REMOVED lines=36> */
[----:B------:R0:W-:Y:S01]  /*3410*/  STL.64 [R1+0x50], R44 ;  /* 0x0000502c01007387 */ /* 0x0001e20000100a00 */
[----:B------:R-:W-:Y:S01]  /*3420*/  IMAD.MOV.U32 R210, RZ, RZ, R126 ;  /* 0x000000ffffd27224 */ /* 0x000fe200078e007e */
[----:B------:R-:W-:Y:S01]  /*3430*/  MOV R179, R95 ;  /* 0x0000005f00b37202 */ /* 0x000fe20000000f00 */
[----:B------:R-:W-:Y:S01]  /*3440*/  IMAD.MOV.U32 R211, RZ, RZ, R127 ;  /* 0x000000ffffd37224 */ /* 0x000fe200078e007f */
[----:B------:R-:W3:Y:S01]  /*3450*/  LDL.LU.64 R150, [R1+0x4c0] ;  /* 0x0004c00001967983 */ /* 0x000ee20000300a00 */
        /* <DEDUP_REMOVED lines=36> */
[----:B------:R-:W-:-:S02]  /*36a0*/  IMAD.MOV.U32 R187, RZ, RZ, R103 ;  /* 0x000000ffffbb7224 */ /* 0x000fc400078e0067 */
[----:B------:R-:W-:Y:S01]  /*36b0*/  IMAD.MOV.U32 R185, RZ, RZ, R101 ;  /* 0x000000ffffb97224 */ /* 0x000fe200078e0065 */
[----:B------:R-:W3:Y:S01]  /*36c0*/  LDL.LU.64 R130, [R1+0x470] ;  /* 0x0004700001827983 */ /* 0x000ee20000300a00 */
[----:B------:R-:W-:Y:S02]  /*36d0*/  IMAD.MOV.U32 R182, RZ, RZ, R98 ;  /* 0x000000ffffb67224 */ /* 0x000fe400078e0062 */
[----:B------:R-:W-:Y:S01]  /*36e0*/  IMAD.MOV.U32 R183, RZ, RZ, R99 ;  /* 0x000000ffffb77224 */ /* 0x000fe200078e0063 */
[----:B------:R-:W3:Y:S01]  /*36f0*/  LDL.LU.64 R128, [R1+0x468] ;  /* 0x0004680001807983 */ /* 0x000ee20000300a00 */
[----:B------:R-:W-:Y:S02]  /*3700*/  IMAD.MOV.U32 R180, RZ, RZ, R96 ;  /* 0x000000ffffb47224 */ /* 0x000fe400078e0060 */
        /* <DEDUP_REMOVED lines=82> */
[----:B0-----:R-:W3:Y:S04]  /*3c30*/  LDL.LU.64 R44, [R1+0x318] ;  /* 0x00031800012c7983 */ /* 0x001ee80000300a00 */
        /* <DEDUP_REMOVED lines=11> */
[----:B------:R-:W-:-:S02]  /*3cf0*/  UMOV UR9, 0x40000040 ;  /* 0x4000004000097882 */ /* 0x000fc40000000000 */
[----:B--2---:R-:W-:Y:S01]  /*3d00*/  STL [R1+0x2b8], R160 ;  /* 0x0002b8a001007387 */ /* 0x004fe20000100800 */
[----:B---3--:R-:W-:-:S06]  /*3d10*/  WARPGROUP.ARRIVE ;  /* 0x00000000000079c5 */ /* 0x008fcc0000000000 */
        /* <DEDUP_REMOVED lines=55> */
[----:B------:R-:W-:-:S02]  /*4090*/  IMAD.MOV.U32 R139, RZ, RZ, R229 ;  /* 0x000000ffff8b7224 */ /* 0x000fc400078e00e5 */
[----:B------:R-:W-:Y:S02]  /*40a0*/  IMAD.MOV.U32 R140, RZ, RZ, R228 ;  /* 0x000000ffff8c7224 */ /* 0x000fe400078e00e4 */
[----:B------:R-:W-:Y:S02]  /*40b0*/  IMAD.MOV.U32 R141, RZ, RZ, R227 ;  /* 0x000000ffff8d7224 */ /* 0x000fe400078e00e3 */
[----:B------:R-:W-:Y:S01]  /*40c0*/  IMAD.MOV.U32 R142, RZ, RZ, R226 ;  /* 0x000000ffff8e7224 */ /* 0x000fe200078e00e2 */
[----:B------:R-:W-:Y:S01]  /*40d0*/  MOV R226, R12 ;  /* 0x0000000c00e27202 */ /* 0x000fe20000000f00 */
[----:B------:R-:W-:Y:S02]  /*40e0*/  IMAD.MOV.U32 R144, RZ, RZ, R224 ;  /* 0x000000ffff907224 */ /* 0x000fe400078e00e0 */
[----:B------:R-:W-:Y:S02]  /*40f0*/  IMAD.MOV.U32 R145, RZ, RZ, R223 ;  /* 0x000000ffff917224 */ /* 0x000fe400078e00df */
[----:B------:R-:W-:-:S02]  /*4100*/  IMAD.MOV.U32 R146, RZ, RZ, R222 ;  /* 0x000000ffff927224 */ /* 0x000fc400078e00de */
[----:B------:R-:W-:Y:S01]  /*4110*/  IMAD.MOV.U32 R147, RZ, RZ, R221 ;  /* 0x000000ffff937224 */ /* 0x000fe200078e00dd */
[----:B------:R-:W-:Y:S01]  /*4120*/  MOV R221, R18 ;  /* 0x0000001200dd7202 */ /* 0x000fe20000000f00 */
[----:B------:R-:W-:Y:S02]  /*4130*/  IMAD.MOV.U32 R149, RZ, RZ, R219 ;  /* 0x000000ffff957224 */ /* 0x000fe400078e00db */
[----:B------:R-:W-:Y:S02]  /*4140*/  IMAD.MOV.U32 R150, RZ, RZ, R218 ;  /* 0x000000ffff967224 */ /* 0x000fe400078e00da */
[----:B------:R-:W-:Y:S02]  /*4150*/  IMAD.MOV.U32 R151, RZ, RZ, R217 ;  /* 0x000000ffff977224 */ /* 0x000fe400078e00d9 */
[----:B------:R-:W-:Y:S01]  /*4160*/  IMAD.MOV.U32 R160, RZ, RZ, R216 ;  /* 0x000000ffffa07224 */ /* 0x000fe200078e00d8 */
[----:B------:R-:W-:Y:S01]  /*4170*/  MOV R216, R23 ;  /* 0x0000001700d87202 */ /* 0x000fe20000000f00 */
[----:B------:R-:W-:-:S02]  /*4180*/  IMAD.MOV.U32 R130, RZ, RZ, R16 ;  /* 0x000000ffff827224 */ /* 0x000fc400078e0010 */
        /* <DEDUP_REMOVED lines=8> */
[----:B------:R-:W-:Y:S01]  /*4210*/  IMAD.MOV.U32 R219, RZ, RZ, R20 ;  /* 0x000000ffffdb7224 */ /* 0x000fe200078e0014 */
[----:B------:R0:W5:Y:S01]  /*4220*/  LDL.LU R16, [R1+0x2c4] ;  /* 0x0002c40001107983 */ /* 0x0001620000300800 */
[----:B------:R-:W-:-:S02]  /*4230*/  IMAD.MOV.U32 R220, RZ, RZ, R19 ;  /* 0x000000ffffdc7224 */ /* 0x000fc400078e0013 */
[----:B------:R-:W-:Y:S01]  /*4240*/  IMAD.MOV.U32 R222, RZ, RZ, R17 ;  /* 0x000000ffffde7224 */ /* 0x000fe200078e0011 */
[----:B------:R0:W5:Y:S01]  /*4250*/  LDL.LU R3, [R1+0x2c0] ;  /* 0x0002c00001037983 */ /* 0x0001620000300800 */
[----:B------:R-:W-:Y:S02]  /*4260*/  IMAD.MOV.U32 R223, RZ, RZ, R15 ;  /* 0x000000ffffdf7224 */ /* 0x000fe400078e000f */
[----:B------:R-:W-:Y:S01]  /*4270*/  IMAD.MOV.U32 R224, RZ, RZ, R14 ;  /* 0x000000ffffe07224 */ /* 0x000fe200078e000e */
[----:B------:R0:W5:Y:S01]  /*4280*/  LDL.LU R2, [R1+0x2bc] ;  /* 0x0002bc0001027983 */ /* 0x0001620000300800 */
        /* <DEDUP_REMOVED lines=76> */
[----:B-1----:R0:W5:Y:S04]  /*4750*/  LDL.LU R160, [R1+0x2b8] ;  /* 0x0002b80001a07983 */ /* 0x0021680000300800 */
[----:B------:R-:W2:Y:S04]  /*4760*/  LDL.LU.64 R150, [R1+0x2b0] ;  /* 0x0002b00001967983 */ /* 0x000ea80000300a00 */
        /* <DEDUP_REMOVED lines=20> */
[----:B------:R-:W2:Y:S01]  /*48b0*/  LDL.LU.64 R108, [R1+0x208] ;  /* 0x00020800016c7983 */ /* 0x000ea20000300a00 */
[----:B------:R-:W-:Y:S01]  /*48c0*/  UIADD3 UR8, UR6, 0x406, URZ ;  /* 0x0000040606087890 */ /* 0x000fe2000fffe03f */
[----:B------:R-:W-:Y:S01]  /*48d0*/  UMOV UR9, 0x40000040 ;  /* 0x4000004000097882 */ /* 0x000fe20000000000 */
[----:B--2---:R-:W-:-:S07]  /*48e0*/  WARPGROUP.ARRIVE ;  /* 0x00000000000079c5 */ /* 0x004fce0000000000 */
[----:B------:R-:W-:Y:S03]  /*48f0*/  HGMMA.64x256x16.F32.BF16 R24, gdesc[UR8], R24, gsb0 ;  /* 0x03e00000081879f0 */ /* 0x000fe60008001818 */
[----:B------:R-:W-:Y:S02]  /*4900*/  WARPGROUP.DEPBAR.LE gsb0, 0x0 ;  /* 0x00008000000079c5 */ /* 0x000fe40000010000 */
[----:B0-----:R-:W-:Y:S05]  /*4910*/  @!P1 BRA `(.L_x_18) ;  /* 0x0000004000b49947 */ /* 0x001fea0003800000 */
[----:B------:R-:W-:-:S04]  /*4920*/  UIADD3 UR6, UR39, 0x1, URZ ;  /* 0x0000000127067890 */ /* 0x000fc8000fffe03f */
[----:B------:R-:W-:-:S04]  /*4930*/  UISETP.NE.AND UP0, UPT, UR6, 0x4, UPT ;  /* 0x000000040600788c */ /* 0x000fc8000bf05270 */
[----:B------:R-:W-:Y:S02]  /*4940*/  USEL UR7, URZ, 0x1, UP0 ;  /* 0x000000013f077887 */ /* 0x000fe40008000000 */
[----:B------:R-:W-:Y:S02]  /*4950*/  USEL UR6, UR6, URZ, UP0 ;  /* 0x0000003f06067287 */ /* 0x000fe40008000000 */
[----:B------:R-:W-:-:S06]  /*4960*/  ULOP3.LUT UR7, UR38, UR7, URZ, 0x3c, !UPT ;  /* 0x0000000726077292 */ /* 0x000fcc000f8e3c3f */
[----:B------:R-:W-:Y:S01]  /*4970*/  MOV R0, UR7 ;  /* 0x0000000700007c02 */ /* 0x000fe20008000f00 */
[----:B------:R-:W-:-:S06]  /*4980*/  UMOV UR7, UR39 ;  /* 0x0000002700077c82 */ /* 0x000fcc0008000000 */
.L_x_25:
[----:B------:R-:W-:Y:S05]  /*4990*/  @!P0 BRA `(.L_x_19) ;  /* 0x0000000000048947 */ /* 0x000fea0003800000 */
[----:B------:R-:W-:Y:S01]  /*49a0*/  BPT.TRAP 0x1 ;  /* 0x000000040000795c */ /* 0x000fe20000300000 */
.L_x_19:
[----:B------:R-:W0:Y:S01]  /*49b0*/  S2UR UR8, SR_CgaCtaId ;  /* 0x00000000000879c3 */ /* 0x000e220000008800 */
[----:B------:R-:W-:Y:S01]  /*49c0*/  UMOV UR12, 0x400 ;  /* 0x00000400000c7882 */ /* 0x000fe20000000000 */
[----:B------:R-:W-:Y:S01]  /*49d0*/  SHF.L.U32 R4, R0, 0x1f, RZ ;  /* 0x0000001f00047819 */ /* 0x000fe200000006ff */
[----:B0-----:R-:W-:-:S04]  /*49e0*/  ULEA UR12, UR8, UR12, 0x18 ;  /* 0x0000000c080c7291 */ /* 0x001fc8000f8ec03f */
[----:B------:R-:W-:-:S09]  /*49f0*/  ULEA UR8, UR6, UR12, 0x3 ;  /* 0x0000000c06087291 */ /* 0x000fd2000f8e183f */
[----:B------:R0:W1:Y:S01]  /*4a00*/  SYNCS.PHASECHK.TRANS64.TRYWAIT P1, [UR8], R4 ;  /* 0x00000004ff0075a7 */ /* 0x0000620008020148 */
[----:B------:R-:W-:Y:S05]  /*4a10*/  @!P0 BRA `(.L_x_20) ;  /* 0x0000000000048947 */ /* 0x000fea0003800000 */
[----:B------:R-:W-:Y:S01]  /*4a20*/  BPT.TRAP 0x1 ;  /* 0x000000040000795c */ /* 0x000fe20000300000 */
.L_x_20:
[----:B-1----:R-:W-:Y:S05]  /*4a30*/  @P1 BRA `(.L_x_21) ;  /* 0x0000000000081947 */ /* 0x002fea0003800000 */
[----:B------:R-:W1:Y:S02]  /*4a40*/  SYNCS.PHASECHK.TRANS64.TRYWAIT P1, [UR8], R4 ;  /* 0x00000004ff0075a7 */ /* 0x000e640008020148 */
[----:B-1----:R-:W-:Y:S05]  /*4a50*/  @!P1 BRA `(.L_x_22) ;  /* 0x0000016c00389947 */ /* 0x002fea0003800000 */
.L_x_21:
        /* <DEDUP_REMOVED lines=64> */
[----:B--2---:R-:W2:Y:S04]  /*4e60*/  LDL.LU.64 R24, [R1] ;  /* 0x0000000001187983 */ /* 0x004ea80000300a00 */
        /* <DEDUP_REMOVED lines=63> */
[----:B------:R-:W-:-:S02]  /*5260*/  ULEA UR13, UR6, UR4, 0xb ;  /* 0x00000004060d7291 */ /* 0x000fc4000f8e583f */
[----:B------:R-:W-:Y:S01]  /*5270*/  ULEA UR14, UR6, UR5, 0xb ;  /* 0x00000005060e7291 */ /* 0x000fe2000f8e583f */
[----:B-----5:R-:W-:Y:S01]  /*5280*/  STL [R1+0x2c8], R16 ;  /* 0x0002c81001007387 */ /* 0x020fe20000100800 */
[----:B------:R-:W-:Y:S01]  /*5290*/  UMOV UR9, 0x40000040 ;  /* 0x4000004000097882 */ /* 0x000fe20000000000 */
[----:B------:R-:W-:Y:S02]  /*52a0*/  UMOV UR11, 0x40000040 ;  /* 0x40000040000b7882 */ /* 0x000fe40000000000 */
[----:B------:R-:W-:Y:S01]  /*52b0*/  UMOV UR8, UR13 ;  /* 0x0000000d00087c82 */ /* 0x000fe20008000000 */
[----:B------:R-:W-:Y:S01]  /*52c0*/  STL [R1+0x2c4], R3 ;  /* 0x0002c40301007387 */ /* 0x000fe20000100800 */
[----:B------:R-:W-:-:S03]  /*52d0*/  UMOV UR10, UR14 ;  /* 0x0000000e000a7c82 */ /* 0x000fc60008000000 */
[----:B------:R3:W-:Y:S04]  /*52e0*/  STL [R1+0x2c0], R2 ;  /* 0x0002c00201007387 */ /* 0x0007e80000100800 */
[----:B------:R4:W-:Y:S01]  /*52f0*/  STL [R1+0x2bc], R0 ;  /* 0x0002bc0001007387 */ /* 0x0009e20000100800 */
[----:B--2---:R-:W-:-:S06]  /*5300*/  WARPGROUP.ARRIVE ;  /* 0x00000000000079c5 */ /* 0x004fcc0000000000 */
[----:B------:R-:W-:Y:S03]  /*5310*/  HGMMA.64x256x16.F32.BF16 R24, gdesc[UR8], R24, gsb0 ;  /* 0x03e00000081879f0 */ /* 0x000fe60008001818 */
[----:B------:R-:W-:Y:S02]  /*5320*/  WARPGROUP.DEPBAR.LE gsb0, 0x0 ;  /* 0x00008000000079c5 */ /* 0x000fe40000010000 */
[----:B------:R-:W-:Y:S01]  /*5330*/  STL.64 [R1], R24 ;  /* 0x0000001801007387 */ /* 0x000fe20000100a00 */
[----:B---3--:R-:W-:Y:S01]  /*5340*/  IMAD.MOV.U32 R2, RZ, RZ, R150 ;  /* 0x000000ffff027224 */ /* 0x008fe200078e0096 */
[----:B----4-:R-:W-:Y:S01]  /*5350*/  MOV R0, R151 ;  /* 0x0000009700007202 */ /* 0x010fe20000000f00 */
[----:B01----:R-:W-:Y:S01]  /*5360*/  IMAD.MOV.U32 R4, RZ, RZ, R148 ;  /* 0x000000ffff047224 */ /* 0x003fe200078e0094 */
        /* <DEDUP_REMOVED lines=40> */
[----:B------:R-:W2:Y:S01]  /*55f0*/  LDL.LU.64 R150, [R1+0x780] ;  /* 0x0007800001967983 */ /* 0x000ea20000300a00 */
        /* <DEDUP_REMOVED lines=44> */
[----:B------:R-:W-:-:S02]  /*58c0*/  IMAD.MOV.U32 R178, RZ, RZ, R94 ;  /* 0x000000ffffb27224 */ /* 0x000fc400078e005e */
[----:B------:R-:W-:Y:S01]  /*58d0*/  IMAD.MOV.U32 R176, RZ, RZ, R92 ;  /* 0x000000ffffb07224 */ /* 0x000fe200078e005c */
[----:B------:R-:W2:Y:S01]  /*58e0*/  LDL.LU.64 R126, [R1+0x720] ;  /* 0x00072000017e7983 */ /* 0x000ea20000300a00 */
[----:B------:R-:W-:Y:S02]  /*58f0*/  IMAD.MOV.U32 R177, RZ, RZ, R93 ;  /* 0x000000ffffb17224 */ /* 0x000fe400078e005d */
[----:B------:R-:W-:Y:S01]  /*5900*/  IMAD.MOV.U32 R175, RZ, RZ, R91 ;  /* 0x000000ffffaf7224 */ /* 0x000fe200078e005b */
[----:B------:R-:W2:Y:S01]  /*5910*/  LDL.LU.64 R124, [R1+0x718] ;  /* 0x00071800017c7983 */ /* 0x000ea20000300a00 */
[----:B------:R-:W-:Y:S02]  /*5920*/  IMAD.MOV.U32 R172, RZ, RZ, R88 ;  /* 0x000000ffffac7224 */ /* 0x000fe400078e0058 */
        /* <DEDUP_REMOVED lines=74> */
[----:B0-----:R-:W2:Y:S04]  /*5dd0*/  LDL.LU.64 R44, [R1+0x5d8] ;  /* 0x0005d800012c7983 */ /* 0x001ea80000300a00 */
        /* <DEDUP_REMOVED lines=11> */
[----:B------:R-:W-:-:S02]  /*5e90*/  UMOV UR9, 0x40000040 ;  /* 0x4000004000097882 */ /* 0x000fc40000000000 */
[----:B------:R-:W-:Y:S01]  /*5ea0*/  STL [R1+0x580], R160 ;  /* 0x000580a001007387 */ /* 0x000fe20000100800 */
[----:B--2---:R-:W-:-:S06]  /*5eb0*/  WARPGROUP.ARRIVE ;  /* 0x00000000000079c5 */ /* 0x004fcc0000000000 */
        /* <DEDUP_REMOVED lines=61> */
[----:B------:R-:W-:Y:S01]  /*6290*/  IMAD.MOV.U32 R140, RZ, RZ, R225 ;  /* 0x000000ffff8c7224 */ /* 0x000fe200078e00e1 */
[----:B------:R-:W-:Y:S01]  /*62a0*/  MOV R225, R11 ;  /* 0x0000000b00e17202 */ /* 0x000fe20000000f00 */
[----:B------:R-:W-:Y:S02]  /*62b0*/  IMAD.MOV.U32 R142, RZ, RZ, R223 ;  /* 0x000000ffff8e7224 */ /* 0x000fe400078e00df */
[----:B------:R-:W-:Y:S02]  /*62c0*/  IMAD.MOV.U32 R143, RZ, RZ, R222 ;  /* 0x000000ffff8f7224 */ /* 0x000fe400078e00de */
[----:B------:R-:W-:Y:S01]  /*62d0*/  IMAD.MOV.U32 R144, RZ, RZ, R221 ;  /* 0x000000ffff907224 */ /* 0x000fe200078e00dd */
[----:B------:R-:W-:Y:S01]  /*62e0*/  MOV R221, R15 ;  /* 0x0000000f00dd7202 */ /* 0x000fe20000000f00 */
[----:B------:R-:W-:Y:S02]  /*62f0*/  IMAD.MOV.U32 R146, RZ, RZ, R219 ;  /* 0x000000ffff927224 */ /* 0x000fe400078e00db */
        /* <DEDUP_REMOVED lines=23> */
[----:B------:R-:W-:Y:S01]  /*6470*/  IMAD.MOV.U32 R235, RZ, RZ, R0 ;  /* 0x000000ffffeb7224 */ /* 0x000fe200078e0000 */
[----:B------:R-:W-:Y:S02]  /*6480*/  UIADD3 UR8, UR13, 0x2, URZ ;  /* 0x000000020d087890 */ /* 0x000fe4000fffe03f */
[----:B------:R-:W-:Y:S01]  /*6490*/  UIADD3 UR10, UR14, 0x2, URZ ;  /* 0x000000020e0a7890 */ /* 0x000fe2000fffe03f */
[----:B------:R-:W-:Y:S01]  /*64a0*/  UMOV UR9, 0x40000040 ;  /* 0x4000004000097882 */ /* 0x000fe20000000000 */
[----:B------:R-:W-:Y:S01]  /*64b0*/  UMOV UR11, 0x40000040 ;  /* 0x40000040000b7882 */ /* 0x000fe20000000000 */
        /* <DEDUP_REMOVED lines=236> */
[----:B------:R-:W-:Y:S01]  /*7380*/  STL.64 [R1+0x30], R36 ;  /* 0x0000302401007387 */ /* 0x000fe20000100a00 */
[----:B------:R-:W-:-:S03]  /*7390*/  IMAD.MOV.U32 R5, RZ, RZ, R150 ;  /* 0x000000ffff057224 */ /* 0x000fc600078e0096 */
[----:B------:R-:W-:Y:S01]  /*73a0*/  STL.64 [R1+0x38], R38 ;  /* 0x0000382601007387 */ /* 0x000fe20000100a00 */
[----:B------:R-:W-:-:S03]  /*73b0*/  MOV R4, R151 ;  /* 0x0000009700047202 */ /* 0x000fc60000000f00 */
[----:B------:R-:W-:Y:S01]  /*73c0*/  STL.64 [R1+0x40], R40 ;  /* 0x0000402801007387 */ /* 0x000fe20000100a00 */
[----:B------:R-:W-:-:S03]  /*73d0*/  IMAD.MOV.U32 R7, RZ, RZ, R148 ;  /* 0x000000ffff077224 */ /* 0x000fc600078e0094 */
[----:B------:R-:W-:Y:S01]  /*73e0*/  STL.64 [R1+0x48], R42 ;  /* 0x0000482a01007387 */ /* 0x000fe20000100a00 */
[----:B------:R-:W-:Y:S01]  /*73f0*/  IMAD.MOV.U32 R6, RZ, RZ, R149 ;  /* 0x000000ffff067224 */ /* 0x000fe200078e0095 */
[----:B------:R-:W-:Y:S02]  /*7400*/  MOV R8, R147 ;  /* 0x0000009300087202 */ /* 0x000fe40000000f00 */
[----:B------:R0:W-:Y:S01]  /*7410*/  STL.64 [R1+0x50], R44 ;  /* 0x0000502c01007387 */ /* 0x0001e20000100a00 */
[----:B------:R-:W-:-:S03]  /*7420*/  IMAD.MOV.U32 R9, RZ, RZ, R146 ;  /* 0x000000ffff097224 */ /* 0x000fc600078e0092 */
[----:B------:R-:W3:Y:S01]  /*7430*/  LDL.LU.64 R150, [R1+0x4c8] ;  /* 0x0004c80001967983 */ /* 0x000ee20000300a00 */
[----:B------:R-:W-:Y:S01]  /*7440*/  IMAD.MOV.U32 R11, RZ, RZ, R144 ;  /* 0x000000ffff0b7224 */ /* 0x000fe200078e0090 */
[----:B------:R-:W-:Y:S01]  /*7450*/  MOV R12, R143 ;  /* 0x0000008f000c7202 */ /* 0x000fe20000000f00 */
[----:B------:R-:W-:Y:S01]  /*7460*/  IMAD.MOV.U32 R10, RZ, RZ, R145 ;  /* 0x000000ffff0a7224 */ /* 0x000fe200078e0091 */
[----:B------:R-:W3:Y:S01]  /*7470*/  LDL.LU.64 R148, [R1+0x4c0] ;  /* 0x0004c00001947983 */ /* 0x000ee20000300a00 */
        /* <DEDUP_REMOVED lines=252> */
[----:B------:R-:W-:Y:S01]  /*8440*/  IMAD.MOV.U32 R228, RZ, RZ, R11 ;  /* 0x000000ffffe47224 */ /* 0x000fe200078e000b */
[----:B------:R0:W5:Y:S01]  /*8450*/  LDL.LU R0, [R1+0x2bc] ;  /* 0x0002bc0001007983 */ /* 0x0001620000300800 */
        /* <DEDUP_REMOVED lines=101> */
[----:B------:R-:W-:Y:S01]  /*8ab0*/  BPT.TRAP 0x1 ;  /* 0x000000040000795c */ /* 0x000fe20000300000 */
.L_x_23:
[----:B------:R-:W-:Y:S02]  /*8ac0*/  UISETP.GT.U32.AND UP0, UPT, UR40, 0x1, UPT ;  /* 0x000000012800788c */ /* 0x000fe4000bf04070 */
[----:B------:R-:W-:-:S04]  /*8ad0*/  ULEA UR12, UR7, UR12, 0x3 ;  /* 0x0000000c070c7291 */ /* 0x000fc8000f8e183f */
[----:B------:R-:W-:Y:S01]  /*8ae0*/  UIADD3 UR12, UR12, 0x20, URZ ;  /* 0x000000200c0c7890 */ /* 0x000fe2000fffe03f */
[----:B------:R-:W-:-:S03]  /*8af0*/  PLOP3.LUT P1, PT, PT, PT, UP0, 0x80, 0x0 ;  /* 0x000000000000781c */ /* 0x000fc60003f2f008 */
[----:B------:R-:W-:-:S09]  /*8b00*/  UPRMT UR12, URZ, 0x654, UR12 ;  /* 0x000006543f0c7896 */ /* 0x000fd2000800000c */
[----:B------:R-:W-:Y:S01]  /*8b10*/  SYNCS.ARRIVE.TRANS64.RED.A1T0 RZ, [UR12], RZ ;  /* 0x000000ffffff79a7 */ /* 0x000fe2000810040c */
[----:B------:R-:W-:Y:S05]  /*8b20*/  @P1 BRA `(.L_x_24) ;  /* 0x0000000000041947 */ /* 0x000fea0003800000 */
[----:B------:R-:W-:Y:S01]  /*8b30*/  BPT.TRAP 0x1 ;  /* 0x000000040000795c */ /* 0x000fe20000300000 */
.L_x_24:
[----:B------:R-:W-:Y:S01]  /*8b40*/  UIADD3 UR6, UR6, 0x1, URZ ;  /* 0x0000000106067890 */ /* 0x000fe2000fffe03f */
[C---:B-----5:R-:W-:Y:S01]  /*8b50*/  ISETP.GT.AND P1, PT, R3.reuse, 0x1, PT ;  /* 0x000000010300780c */ /* 0x060fe20003f24270 */
[----:B------:R-:W-:Y:S01]  /*8b60*/  UIADD3 UR7, UR7, 0x1, URZ ;  /* 0x0000000107077890 */ /* 0x000fe2000fffe03f */
[----:B------:R-:W-:Y:S01]  /*8b70*/  VIADD R3, R3, 0xffffffff ;  /* 0xffffffff03037836 */ /* 0x000fe20000000000 */
[----:B------:R-:W-:Y:S02]  /*8b80*/  UISETP.NE.AND UP0, UPT, UR6, 0x4, UPT ;  /* 0x000000040600788c */ /* 0x000fe4000bf05270 */
[----:B------:R-:W-:Y:S02]  /*8b90*/  UISETP.NE.AND UP1, UPT, UR7, 0x4, UPT ;  /* 0x000000040700788c */ /* 0x000fe4000bf25270 */
[----:B------:R-:W-:Y:S02]  /*8ba0*/  USEL UR8, URZ, 0x1, UP0 ;  /* 0x000000013f087887 */ /* 0x000fe40008000000 */
[----:B------:R-:W-:-:S02]  /*8bb0*/  USEL UR6, UR6, URZ, UP0 ;  /* 0x0000003f06067287 */ /* 0x000fc40008000000 */
[----:B------:R-:W-:Y:S02]  /*8bc0*/  USEL UR7, UR7, URZ, UP1 ;  /* 0x0000003f07077287 */ /* 0x000fe40008800000 */
[----:B------:R-:W-:Y:S01]  /*8bd0*/  LOP3.LUT R0, R0, UR8, RZ, 0x3c, !PT ;  /* 0x0000000800007c12 */ /* 0x000fe2000f8e3cff */
[----:B------:R-:W-:Y:S09]  /*8be0*/  @P1 BRA `(.L_x_25) ;  /* 0xffffffbc00681947 */ /* 0x000ff2000383ffff */
.L_x_18:
[----:B------:R-:W0:Y:S02]  /*8bf0*/  LDC R0, c[0x0][0x28c] ;  /* 0x0000a300ff007b82 */ /* 0x000e240000000800 */
[----:B0-----:R-:W-:-:S13]  /*8c00*/  ISETP.GE.AND P1, PT, R0, 0x1, PT ;  /* 0x000000010000780c */ /* 0x001fda0003f26270 */
[----:B------:R-:W-:Y:S05]  /*8c10*/  @!P1 BRA `(.L_x_26) ;  /* 0x0000000000449947 */ /* 0x000fea0003800000 */
[----:B------:R-:W-:Y:S05]  /*8c20*/  @!P0 BRA `(.L_x_27) ;  /* 0x0000000000048947 */ /* 0x000fea0003800000 */
[----:B------:R-:W-:Y:S01]  /*8c30*/  BPT.TRAP 0x1 ;  /* 0x000000040000795c */ /* 0x000fe20000300000 */
.L_x_27:
[----:B------:R-:W0:Y:S01]  /*8c40*/  S2UR UR6, SR_CgaCtaId ;  /* 0x00000000000679c3 */ /* 0x000e220000008800 */
[----:B------:R-:W-:Y:S01]  /*8c50*/  UISETP.LT.AND UP0, UPT, UR44, 0x1, UPT ;  /* 0x000000012c00788c */ /* 0x000fe2000bf01270 */
[----:B------:R-:W-:-:S03]  /*8c60*/  UMOV UR5, 0x400 ;  /* 0x0000040000057882 */ /* 0x000fc60000000000 */
[----:B------:R-:W-:Y:S02]  /*8c70*/  USEL UR4, UR44, 0x1, UP0 ;  /* 0x000000012c047887 */ /* 0x000fe40008000000 */
[----:B------:R-:W-:Y:S02]  /*8c80*/  UISETP.GT.U32.AND UP0, UPT, UR40, 0x1, UPT ;  /* 0x000000012800788c */ /* 0x000fe4000bf04070 */
[----:B------:R-:W-:-:S04]  /*8c90*/  UIADD3 UR4, UR39, UR44, -UR4 ;  /* 0x0000002c27047290 */ /* 0x000fc8000fffe804 */
[----:B------:R-:W-:Y:S01]  /*8ca0*/  USHF.L.U32 UR4, UR4, 0x3, URZ ;  /* 0x0000000304047899 */ /* 0x000fe2000800063f */
[----:B------:R-:W-:-:S03]  /*8cb0*/  PLOP3.LUT P0, PT, PT, PT, UP0, 0x80, 0x0 ;  /* 0x000000000000781c */ /* 0x000fc60003f0f008 */
[----:B------:R-:W-:Y:S02]  /*8cc0*/  ULOP3.LUT UR4, UR4, 0x18, URZ, 0xc0, !UPT ;  /* 0x0000001804047892 */ /* 0x000fe4000f8ec03f */
[----:B0-----:R-:W-:-:S04]  /*8cd0*/  ULEA UR5, UR6, UR5, 0x18 ;  /* 0x0000000506057291 */ /* 0x001fc8000f8ec03f */
[----:B------:R-:W-:-:S04]  /*8ce0*/  UIADD3 UR4, UR5, 0x20, UR4 ;  /* 0x0000002005047890 */ /* 0x000fc8000fffe004 */
[----:B------:R-:W-:-:S09]  /*8cf0*/  UPRMT UR4, URZ, 0x654, UR4 ;  /* 0x000006543f047896 */ /* 0x000fd20008000004 */
[----:B------:R-:W-:Y:S01]  /*8d00*/  SYNCS.ARRIVE.TRANS64.RED.A1T0 RZ, [UR4], RZ ;  /* 0x000000ffffff79a7 */ /* 0x000fe20008100404 */
[----:B------:R-:W-:Y:S05]  /*8d10*/  @P0 BRA `(.L_x_26) ;  /* 0x0000000000040947 */ /* 0x000fea0003800000 */
[----:B------:R-:W-:Y:S01]  /*8d20*/  BPT.TRAP 0x1 ;  /* 0x000000040000795c */ /* 0x000fe20000300000 */
.L_x_26:
[----:B------:R-:W0:Y:S01]  /*8d30*/  S2R R8, SR_TID.X ;  /* 0x0000000000087919 */ /* 0x000e220000002100 */
[----:B------:R-:W-:Y:S01]  /*8d40*/  IMAD.MOV.U32 R19, RZ, RZ, 0x6540 ;  /* 0x00006540ff137424 */ /* 0x000fe200078e00ff */
[----:B------:R-:W-:Y:S01]  /*8d50*/  USHF.R.S32.HI UR10, URZ, 0x1f, UR43 ;  /* 0x0000001f3f0a7899 */ /* 0x000fe2000801142b */
[----:B-----5:R-:W-:Y:S01]  /*8d60*/  LOP3.LUT R4, R160, 0x1, RZ, 0xc0, !PT ;  /* 0x00000001a0047812 */ /* 0x020fe200078ec0ff */
[----:B------:R-:W-:Y:S01]  /*8d70*/  ULDC.64 UR8, c[0x0][0x5d0] ;  /* 0x0001740000087ab9 */ /* 0x000fe20000000a00 */
[----:B------:R-:W-:Y:S01]  /*8d80*/  UIADD3 UR39, UR44, UR39, URZ ;  /* 0x000000272c277290 */ /* 0x000fe2000fffe03f */
[----:B------:R-:W-:Y:S01]  /*8d90*/  IMAD.U32 R6, RZ, RZ, UR8 ;  /* 0x00000008ff067e24 */ /* 0x000fe2000f8e00ff */
[----:B------:R-:W-:Y:S01]  /*8da0*/  UIMAD UR4, UR10, UR8, URZ ;  /* 0x000000080a0472a4 */ /* 0x000fe2000f8e023f */
[----:B------:R-:W-:Y:S01]  /*8db0*/  SHF.L.U32 R3, R4, 0x6, RZ ;  /* 0x0000000604037819 */ /* 0x000fe200000006ff */
[----:B------:R-:W-:Y:S02]  /*8dc0*/  UIMAD.WIDE UR6, UR41, 0x100, URZ ;  /* 0x00000100290678a5 */ /* 0x000fe4000f8e023f */
[----:B------:R-:W-:Y:S01]  /*8dd0*/  UIMAD UR4, UR43, UR9, UR4 ;  /* 0x000000092b0472a4 */ /* 0x000fe2000f8e0204 */
[----:B------:R-:W-:Y:S01]  /*8de0*/  ULDC UR8, c[0x0][0x288] ;  /* 0x0000a20000087ab9 */ /* 0x000fe20000000800 */
[----:B------:R-:W-:Y:S01]  /*8df0*/  USHF.L.U32 UR41, UR41, 0x8, URZ ;  /* 0x0000000829297899 */ /* 0x000fe2000800063f */
[----:B------:R-:W-:Y:S01]  /*8e00*/  ULDC UR5, c[0x0][0x284] ;  /* 0x0000a10000057ab9 */ /* 0x000fe20000000800 */
[----:B------:R-:W-:Y:S01]  /*8e10*/  UISETP.GT.U32.AND UP0, UPT, UR39, 0x3, UPT ;  /* 0x000000032700788c */ /* 0x000fe2000bf04070 */
[----:B------:R-:W-:-:S03]  /*8e20*/  IMAD.U32 R17, RZ, RZ, UR5 ;  /* 0x00000005ff117e24 */ /* 0x000fc6000f8e00ff */
[----:B------:R-:W-:Y:S01]  /*8e30*/  UISETP.LT.U32.AND UP0, UPT, UR44, 0x4, UP0 ;  /* 0x000000042c00788c */ /* 0x000fe20008701070 */
[C---:B0-----:R-:W-:Y:S01]  /*8e40*/  IMAD.SHL.U32 R18, R8.reuse, 0x2, RZ ;  /* 0x0000000208127824 */ /* 0x041fe200078e00ff */
[----:B------:R-:W-:Y:S02]  /*8e50*/  SHF.R.U32.HI R0, RZ, 0x2, R8 ;  /* 0x00000002ff007819 */ /* 0x000fe40000011608 */
[----:B------:R-:W-:Y:S02]  /*8e60*/  LOP3.LUT R5, R8, 0x60, RZ, 0xc0, !PT ;  /* 0x0000006008057812 */ /* 0x000fe400078ec0ff */
[----:B------:R-:W-:Y:S02]  /*8e70*/  LOP3.LUT R18, R18, 0x6, RZ, 0xc0, !PT ;  /* 0x0000000612127812 */ /* 0x000fe400078ec0ff */
[----:B------:R-:W-:Y:S02]  /*8e80*/  LOP3.LUT R0, R0, 0x7, RZ, 0xc0, !PT ;  /* 0x0000000700007812 */ /* 0x000fe400078ec0ff */
[----:B------:R-:W-:Y:S01]  /*8e90*/  PRMT R18, R18, R19, UR42 ;  /* 0x0000002a12127e16 */ /* 0x000fe20008000013 */
[----:B------:R-:W-:Y:S01]  /*8ea0*/  USHF.L.U32 UR42, UR42, 0x8, URZ ;  /* 0x000000082a2a7899 */ /* 0x000fe2000800063f */
[----:B------:R-:W-:-:S02]  /*8eb0*/  SHF.R.U32.HI R5, RZ, 0x1, R5 ;  /* 0x00000001ff057819 */ /* 0x000fc40000011605 */
[----:B------:R-:W-:Y:S01]  /*8ec0*/  SHF.R.S32.HI R19, RZ, 0x1f, R18 ;  /* 0x0000001fff137819 */ /* 0x000fe20000011412 */
[----:B------:R-:W-:Y:S01]  /*8ed0*/  UISETP.GE.AND UP1, UPT, UR42, UR8, UPT ;  /* 0x000000082a00728c */ /* 0x000fe2000bf26270 */
[--C-:B------:R-:W-:Y:S02]  /*8ee0*/  LOP3.LUT R3, R3, 0x40, R0.reuse, 0xe2, !PT ;  /* 0x0000004003037812 */ /* 0x100fe400078ee200 */
[----:B------:R-:W-:Y:S01]  /*8ef0*/  IADD3 R0, RZ, -R5, -R0 ;  /* 0x80000005ff007210 */ /* 0x000fe20007ffe800 */
[----:B------:R-:W-:Y:S01]  /*8f00*/  IMAD.WIDE.U32 R6, R6, UR43, R18 ;  /* 0x0000002b06067c25 */ /* 0x000fe2000f8e0012 */
[----:B------:R-:W-:Y:S01]  /*8f10*/  UISETP.GE.OR UP1, UPT, UR41, UR5, UP1 ;  /* 0x000000052900728c */ /* 0x000fe20008f26670 */
[----:B------:R-:W-:Y:S01]  /*8f20*/  LOP3.LUT R3, R3, UR6, R5, 0xfe, !PT ;  /* 0x0000000603037c12 */ /* 0x000fe2000f8efe05 */
[----:B------:R-:W-:Y:S01]  /*8f30*/  USEL UR5, URZ, 0x1, !UP0 ;  /* 0x000000013f057887 */ /* 0x000fe2000c000000 */
[----:B------:R-:W-:Y:S01]  /*8f40*/  IMAD R0, R4, -0x40, R0 ;  /* 0xffffffc004007824 */ /* 0x000fe200078e0200 */
[----:B------:R-:W-:Y:S01]  /*8f50*/  IADD3 R7, R7, UR4, RZ ;  /* 0x0000000407077c10 */ /* 0x000fe2000fffe0ff */
[----:B------:R-:W-:Y:S01]  /*8f60*/  USHF.R.U32.HI UR4, URZ, 0x2, UR39 ;  /* 0x000000023f047899 */ /* 0x000fe20008011627 */
[----:B------:R-:W-:Y:S01]  /*8f70*/  PLOP3.LUT P0, PT, PT, PT, UP1, 0x80, 0x0 ;  /* 0x000000000000781c */ /* 0x000fe20003f0f018 */
[----:B------:R-:W-:Y:S01]  /*8f80*/  IMAD.MOV.U32 R4, RZ, RZ, -0x2 ;  /* 0xfffffffeff047424 */ /* 0x000fe200078e00ff */
[----:B------:R-:W-:Y:S01]  /*8f90*/  IADD3 R17, R17, -UR41, R0 ;  /* 0x8000002911117c10 */ /* 0x000fe2000fffe000 */
[----:B------:R-:W-:Y:S01]  /*8fa0*/  ULOP3.LUT UR4, UR4, 0x1, URZ, 0xc0, !UPT ;  /* 0x0000000104047892 */ /* 0x000fe2000f8ec03f */
[----:B------:R-:W-:Y:S01]  /*8fb0*/  LOP3.LUT R0, R8, 0x3, RZ, 0xc0, !PT ;  /* 0x0000000308007812 */ /* 0x000fe200078ec0ff */
[----:B------:R-:W-:-:S02]  /*8fc0*/  ULOP3.LUT UR39, UR39, 0x3, URZ, 0xc0, !UPT ;  /* 0x0000000327277892 */ /* 0x000fc4000f8ec03f */
[----:B------:R-:W-:Y:S02]  /*8fd0*/  UISETP.NE.U32.AND UP2, UPT, UR4, 0x1, UPT ;  /* 0x000000010400788c */ /* 0x000fe4000bf45070 */
[----:B------:R-:W-:Y:S01]  /*8fe0*/  IMAD R0, R0, R4, UR8 ;  /* 0x0000000800007e24 */ /* 0x000fe2000f8e0204 */
[----:B------:R-:W-:Y:S01]  /*8ff0*/  UMOV UR41, 0xffffffff ;  /* 0xffffffff00297882 */ /* 0x000fe20000000000 */
[----:B------:R-:W-:Y:S02]  /*9000*/  UISETP.GT.U32.AND UP2, UPT, UR44, 0x3, !UP2 ;  /* 0x000000032c00788c */ /* 0x000fe4000d744070 */
[----:B------:R-:W-:Y:S02]  /*9010*/  VIADD R0, R0, -UR42 ;  /* 0x8000002a00007c36 */ /* 0x000fe40008000000 */
[----:B------:R-:W-:-:S04]  /*9020*/  USEL UR4, URZ, 0x1, !UP2 ;  /* 0x000000013f047887 */ /* 0x000fc8000d000000 */
[----:B------:R-:W-:Y:S01]  /*9030*/  ULOP3.LUT UR38, UR4, UR38, UR5, 0x96, !UPT ;  /* 0x0000002604267292 */ /* 0x000fe2000f8e9605 */
[----:B------:R-:W-:Y:S11]  /*9040*/  @P0 BRA `(.L_x_28) ;  /* 0x0000010400d80947 */ /* 0x000ff60003800000 */
[----:B------:R-:W-:Y:S01]  /*9050*/  FSETP.NEU.AND P0, PT, R16, RZ, PT ;  /* 0x000000ff1000720b */ /* 0x000fe20003f0d000 */
[----:B------:R-:W-:Y:S01]  /*9060*/  ULDC.64 UR8, c[0x0][0x5c8] ;  /* 0x0001720000087ab9 */ /* 0x000fe20000000a00 */
[----:B------:R-:W-:Y:S01]  /*9070*/  ISETP.GT.AND P3, PT, R17, RZ, PT ;  /* 0x000000ff1100720c */ /* 0x000fe20003f64270 */
[----:B------:R-:W-:Y:S01]  /*9080*/  UIMAD UR4, UR7, UR8, URZ ;  /* 0x00000008070472a4 */ /* 0x000fe2000f8e023f */
[----:B------:R-:W-:Y:S01]  /*9090*/  MOV R10, UR9 ;  /* 0x00000009000a7c02 */ /* 0x000fe20008000f00 */
[C---:B------:R-:W-:Y:S01]  /*90a0*/  IMAD.WIDE.U32 R6, R3.reuse, UR8, R6 ;  /* 0x0000000803067c25 */ /* 0x040fe2000f8e0006 */
[----:B------:R-:W-:Y:S01]  /*90b0*/  BSSY B0, `(.L_x_28) ;  /* 0x000106f000007945 */ /* 0x000fe20003800000 */
[----:B------:R-:W-:Y:S02]  /*90c0*/  ISETP.GT.AND P1, PT, R0, RZ, P3 ;  /* 0x000000ff0000720c */ /* 0x000fe40001f24270 */
[----:B------:R-:W-:-:S04]  /*90d0*/  IMAD R10, R3, R10, UR4 ;  /* 0x00000004030a7e24 */ /* 0x000fc8000f8e020a */
[----:B------:R-:W-:Y:S01]  /*90e0*/  IMAD.IADD R10, R7, 0x1, R10 ;  /* 0x00000001070a7824 */ /* 0x000fe200078e020a */
[----:B------:R-:W-:Y:S06]  /*90f0*/  @!P0 BRA `(.L_x_29) ;  /* 0x000000b800108947 */ /* 0x000fec0003800000 */
[----:B------:R-:W0:Y:S01]  /*9100*/  LDC.64 R22, c[0x0][0x5b8] ;  /* 0x00016e00ff167b82 */ /* 0x000e220000000a00 */
[----:B------:R-:W2:Y:S01]  /*9110*/  LDL.LU R11, [R1] ;  /* 0x00000000010b7983 */ /* 0x000ea20000300800 */
[----:B------:R-:W-:-:S06]  /*9120*/  ULDC.64 UR4, c[0x0][0x5c0] ;  /* 0x0001700000047ab9 */ /* 0x000fcc0000000a00 */
[----:B------:R-:W1:Y:S08]  /*9130*/  LDC.64 R14, c[0x0][0x5b0] ;  /* 0x00016c00ff0e7b82 */ /* 0x000e700000000a00 */
[----:B------:R-:W3:Y:S01]  /*9140*/  LDC.64 R12, c[0x0][0x5a8] ;  /* 0x00016a00ff0c7b82 */ /* 0x000ee20000000a00 */
[C---:B0-----:R-:W-:Y:S02]  /*9150*/  IMAD R157, R22.reuse, UR10, RZ ;  /* 0x0000000a169d7c24 */ /* 0x041fe4000f8e02ff */
[----:B------:R-:W-:-:S04]  /*9160*/  IMAD.WIDE.U32 R152, R22, UR43, R18 ;  /* 0x0000002b16987c25 */ /* 0x000fc8000f8e0012 */
[----:B------:R-:W-:Y:S02]  /*9170*/  IMAD R157, R23, UR43, R157 ;  /* 0x0000002b179d7c24 */ /* 0x000fe4000f8e029d */
[----:B-1----:R-:W-:Y:S02]  /*9180*/  IMAD R156, R14, UR7, RZ ;  /* 0x000000070e9c7c24 */ /* 0x002fe4000f8e02ff */
[----:B------:R-:W-:Y:S02]  /*9190*/  IMAD.IADD R21, R153, 0x1, R157 ;  /* 0x0000000199157824 */ /* 0x000fe400078e029d */
[----:B------:R-:W-:Y:S02]  /*91a0*/  IMAD.MOV.U32 R20, RZ, RZ, R152 ;  /* 0x000000ffff147224 */ /* 0x000fe400078e0098 */
[C---:B------:R-:W-:Y:S02]  /*91b0*/  IMAD R156, R3.reuse, R15, R156 ;  /* 0x0000000f039c7224 */ /* 0x040fe400078e029c */
[----:B------:R-:W-:-:S05]  /*91c0*/  IMAD.WIDE.U32 R4, R3, R14, R20 ;  /* 0x0000000e03047225 */ /* 0x000fca00078e0014 */
[----:B------:R-:W-:Y:S02]  /*91d0*/  IADD3 R5, R5, R156, RZ ;  /* 0x0000009c05057210 */ /* 0x000fe40007ffe0ff */
[----:B---3--:R-:W-:-:S04]  /*91e0*/  LEA R8, P0, R4, R12, 0x1 ;  /* 0x0000000c04087211 */ /* 0x008fc800078008ff */
[----:B------:R-:W-:-:S05]  /*91f0*/  LEA.HI.X R9, R4, R13, R5, 0x1, P0 ;  /* 0x0000000d04097211 */ /* 0x000fca00000f0c05 */
[----:B------:R-:W3:Y:S01]  /*9200*/  @P1 LDG.E.LTC128B.U16 R23, desc[UR36][R8.64] ;  /* 0x0000002408171981 */ /* 0x000ee2000c1e1520 */
[----:B------:R-:W-:Y:S01]  /*9210*/  BSSY B1, `(.L_x_30) ;  /* 0x0000011000017945 */ /* 0x000fe20003800000 */
[----:B---3--:R-:W-:-:S04]  /*9220*/  IMAD.U32 R4, R23, 0x10000, RZ ;  /* 0x0001000017047824 */ /* 0x008fc800078e00ff */
[----:B------:R-:W-:-:S04]  /*9230*/  FMUL R4, R4, R16 ;  /* 0x0000001004047220 */ /* 0x000fc80000400000 */
[----:B--2---:R-:W-:Y:S01]  /*9240*/  FFMA R7, R11, R2, R4 ;  /* 0x000000020b077223 */ /* 0x004fe20000000004 */
[----:B------:R-:W-:-:S04]  /*9250*/  LEA R4, P0, R6, UR4, 0x1 ;  /* 0x0000000406047c11 */ /* 0x000fc8000f8008ff */
[----:B------:R-:W-:Y:S02]  /*9260*/  LEA.HI.X R5, R6, UR5, R10, 0x1, P0 ;  /* 0x0000000506057c11 */ /* 0x000fe400080f0c0a */
[----:B------:R-:W-:-:S05]  /*9270*/  F2FP.BF16.F32.PACK_AB R6, RZ, R7 ;  /* 0x00000007ff06723e */ /* 0x000fca00000010ff */
[----:B------:R0:W-:Y:S02]  /*9280*/  @P1 STG.E.U16 desc[UR36][R4.64], R6 ;  /* 0x0000000604001986 */ /* 0x0001e4000c101524 */
[----:B0-----:R-:W-:-:S04]  /*9290*/  IMAD.WIDE.U32 R6, R3, R14, R18 ;  /* 0x0000000e03067225 */ /* 0x001fc800078e0012 */
[----:B------:R-:W-:Y:S02]  /*92a0*/  IMAD.IADD R7, R156, 0x1, R7 ;  /* 0x000000019c077824 */ /* 0x000fe400078e0207 */
[----:B------:R-:W-:-:S04]  /*92b0*/  IMAD.WIDE.U32 R6, R22, UR43, R6 ;  /* 0x0000002b16067c25 */ /* 0x000fc8000f8e0006 */
[----:B------:R-:W-:Y:S01]  /*92c0*/  IMAD.IADD R7, R157, 0x1, R7 ;  /* 0x000000019d077824 */ /* 0x000fe200078e0207 */
[----:B------:R-:W-:-:S04]  /*92d0*/  LEA R10, P0, R6, R12, 0x1 ;  /* 0x0000000c060a7211 */ /* 0x000fc800078008ff */
[----:B------:R-:W-:Y:S02]  /*92e0*/  LEA.HI.X R11, R6, R13, R7, 0x1, P0 ;  /* 0x0000000d060b7211 */ /* 0x000fe400000f0c07 */
[----:B------:R-:W-:-:S13]  /*92f0*/  ISETP.GT.AND P0, PT, R0, 0x1, P3 ;  /* 0x000000010000780c */ /* 0x000fda0001f04270 */
[----:B------:R-:W-:Y:S05]  /*9300*/  @!P0 BRA `(.L_x_31) ;  /* 0x0000000000048947 */ /* 0x000fea0003800000 */
[----:B------:R0:W5:Y:S02]  /*9310*/  LDG.E.LTC128B.U16 R23, desc[UR36][R10.64+0x2] ;  /* 0x000002240a177981 */ /* 0x000164000c1e1520 */
.L_x_31:
[----:B------:R-:W-:Y:S05]  /*9320*/  BSYNC B1 ;  /* 0x0000000000017941 */ /* 0x000fea0003800000 */
.L_x_30:
[----:B------:R-:W2:Y:S01]  /*9330*/  LDL.LU R7, [R1+0x4] ;  /* 0x0000040001077983 */ /* 0x000ea20000300800 */
[----:B-----5:R-:W-:Y:S01]  /*9340*/  SHF.L.U32 R6, R23, 0x10, RZ ;  /* 0x0000001017067819 */ /* 0x020fe200000006ff */
[C---:B------:R-:W-:Y:S01]  /*9350*/  IMAD.SHL.U32 R154, R14.reuse, 0x8, RZ ;  /* 0x000000080e9a7824 */ /* 0x040fe200078e00ff */
[----:B------:R-:W-:Y:S01]  /*9360*/  SHF.L.U64.HI R155, R14, 0x3, R15 ;  /* 0x000000030e9b7819 */ /* 0x000fe2000001020f */
[----:B------:R-:W3:Y:S02]  /*9370*/  LDL.LU R158, [R1+0x8] ;  /* 0x00000800019e7983 */ /* 0x000ee40000300800 */
[----:B------:R-:W-:-:S04]  /*9380*/  FMUL R6, R6, R16 ;  /* 0x0000001006067220 */ /* 0x000fc80000400000 */
[----:B--2---:R-:W-:-:S05]  /*9390*/  FFMA R6, R7, R2, R6 ;  /* 0x0000000207067223 */ /* 0x004fca0000000006 */
[----:B------:R-:W-:-:S05]  /*93a0*/  F2FP.BF16.F32.PACK_AB R6, RZ, R6 ;  /* 0x00000006ff06723e */ /* 0x000fca00000010ff */
[----:B------:R1:W-:Y:S01]  /*93b0*/  @P0 STG.E.U16 desc[UR36][R4.64+0x2], R6 ;  /* 0x0000020604000986 */ /* 0x0003e2000c101524 */
[----:B------:R-:W-:-:S04]  /*93c0*/  ISETP.GT.AND P0, PT, R17, 0x8, PT ;  /* 0x000000081100780c */ /* 0x000fc80003f04270 */
[----:B------:R-:W-:Y:S01]  /*93d0*/  ISETP.GT.AND P1, PT, R0, RZ, P0 ;  /* 0x000000ff0000720c */ /* 0x000fe20000724270 */
[----:B-1----:R-:W-:-:S04]  /*93e0*/  IMAD.WIDE.U32 R6, R3, R14, R154 ;  /* 0x0000000e03067225 */ /* 0x002fc800078e009a */
[----:B------:R-:W-:Y:S01]  /*93f0*/  IMAD.IADD R156, R156, 0x1, R7 ;  /* 0x000000019c9c7824 */ /* 0x000fe200078e0207 */
[----:B------:R-:W-:-:S05]  /*9400*/  IADD3 R7, P2, R152, R6, RZ ;  /* 0x0000000698077210 */ /* 0x000fca0007f5e0ff */
[----:B------:R-:W-:Y:S01]  /*9410*/  IMAD.X R9, R156, 0x1, R21, P2 ;  /* 0x000000019c097824 */ /* 0x000fe200010e0615 */
[----:B------:R-:W-:-:S04]  /*9420*/  LEA R8, P2, R7, R12, 0x1 ;  /* 0x0000000c07087211 */ /* 0x000fc800078408ff */
[----:B------:R-:W-:-:S05]  /*9430*/  LEA.HI.X R9, R7, R13, R9, 0x1, P2 ;  /* 0x0000000d07097211 */ /* 0x000fca00010f0c09 */
[----:B------:R1:W2:Y:S01]  /*9440*/  @P1 LDG.E.LTC128B.U16 R23, desc[UR36][R8.64] ;  /* 0x0000002408171981 */ /* 0x0002a2000c1e1520 */
[----:B------:R-:W-:Y:S01]  /*9450*/  IADD3 R6, P2, R18, R6, RZ ;  /* 0x0000000612067210 */ /* 0x000fe20007f5e0ff */
[----:B------:R-:W-:Y:S01]  /*9460*/  BSSY B1, `(.L_x_32) ;  /* 0x0000016000017945 */ /* 0x000fe20003800000 */
[----:B------:R-:W-:Y:S02]  /*9470*/  ISETP.GT.AND P4, PT, R0, 0x1, P0 ;  /* 0x000000010000780c */ /* 0x000fe40000784270 */
[----:B------:R-:W-:Y:S01]  /*9480*/  IADD3.X R7, R19, R156, RZ, P2, !PT ;  /* 0x0000009c13077210 */ /* 0x000fe200017fe4ff */
[----:B------:R-:W-:Y:S02]  /*9490*/  IMAD.U32 R156, RZ, RZ, UR9 ;  /* 0x00000009ff9c7e24 */ /* 0x000fe4000f8e00ff */
[----:B------:R-:W-:-:S04]  /*94a0*/  IMAD.WIDE.U32 R6, R22, UR43, R6 ;  /* 0x0000002b16067c25 */ /* 0x000fc8000f8e0006 */
[----:B------:R-:W-:Y:S01]  /*94b0*/  IMAD.IADD R7, R157, 0x1, R7 ;  /* 0x000000019d077824 */ /* 0x000fe200078e0207 */
[----:B-1----:R-:W-:-:S04]  /*94c0*/  LEA R8, P2, R6, R12, 0x1 ;  /* 0x0000000c06087211 */ /* 0x002fc800078408ff */
[----:B------:R-:W-:Y:S01]  /*94d0*/  LEA.HI.X R9, R6, R13, R7, 0x1, P2 ;  /* 0x0000000d06097211 */ /* 0x000fe200010f0c07 */
[----:B--2---:R-:W-:-:S04]  /*94e0*/  IMAD.U32 R6, R23, 0x10000, RZ ;  /* 0x0001000017067824 */ /* 0x004fc800078e00ff */
[----:B------:R-:W-:-:S04]  /*94f0*/  FMUL R6, R6, R16 ;  /* 0x0000001006067220 */ /* 0x000fc80000400000 */
[----:B---3--:R-:W-:Y:S01]  /*9500*/  FFMA R7, R158, R2, R6 ;  /* 0x000000029e077223 */ /* 0x008fe20000000006 */
[----:B------:R-:W-:Y:S01]  /*9510*/  IMAD.U32 R158, RZ, RZ, UR8 ;  /* 0x00000008ff9e7e24 */ /* 0x000fe2000f8e00ff */
[----:B------:R-:W-:-:S03]  /*9520*/  MOV R6, UR8 ;  /* 0x0000000800067c02 */ /* 0x000fc60008000f00 */
[----:B------:R-:W-:Y:S01]  /*9530*/  IMAD.SHL.U32 R158, R158, 0x10, RZ ;  /* 0x000000109e9e7824 */ /* 0x000fe200078e00ff */
[----:B------:R-:W-:Y:S02]  /*9540*/  SHF.L.U64.HI R156, R6, 0x4, R156 ;  /* 0x00000004069c7819 */ /* 0x000fe4000001029c */
[----:B------:R-:W-:Y:S02]  /*9550*/  F2FP.BF16.F32.PACK_AB R7, RZ, R7 ;  /* 0x00000007ff07723e */ /* 0x000fe400000010ff */
[----:B------:R-:W-:Y:S02]  /*9560*/  IADD3 R6, P2, R158, R4, RZ ;  /* 0x000000049e067210 */ /* 0x000fe40007f5e0ff */
[----:B------:R-:W-:-:S03]  /*9570*/  PRMT R159, R7, 0x7610, R159 ;  /* 0x00007610079f7816 */ /* 0x000fc6000000009f */
[----:B------:R-:W-:-:S05]  /*9580*/  IMAD.X R7, R156, 0x1, R5, P2 ;  /* 0x000000019c077824 */ /* 0x000fca00010e0605 */
[----:B------:R1:W-:Y:S01]  /*9590*/  @P1 STG.E.U16 desc[UR36][R6.64], R159 ;  /* 0x0000009f06001986 */ /* 0x0003e2000c101524 */
[----:B------:R-:W-:Y:S05]  /*95a0*/  @!P4 BRA `(.L_x_33) ;  /* 0x000000000004c947 */ /* 0x000fea0003800000 */
[----:B------:R2:W5:Y:S02]  /*95b0*/  LDG.E.LTC128B.U16 R23, desc[UR36][R8.64+0x2] ;  /* 0x0000022408177981 */ /* 0x000564000c1e1520 */
.L_x_33:
[----:B------:R-:W-:Y:S05]  /*95c0*/  BSYNC B1 ;  /* 0x0000000000017941 */ /* 0x000fea0003800000 */
.L_x_32:
[----:B------:R-:W3:Y:S01]  /*95d0*/  LDL.LU R161, [R1+0xc] ;  /* 0x00000c0001a17983 */ /* 0x000ee20000300800 */
[----:B-1---5:R-:W-:Y:S01]  /*95e0*/  SHF.L.U32 R159, R23, 0x10, RZ ;  /* 0x00000010179f7819 */ /* 0x022fe200000006ff */
[----:B------:R-:W-:Y:S01]  /*95f0*/  BSSY B1, `(.L_x_34) ;  /* 0x0000008000017945 */ /* 0x000fe20003800000 */
[----:B------:R-:W-:-:S03]  /*9600*/  ISETP.GT.AND P1, PT, R0, 0x8, P3 ;  /* 0x000000080000780c */ /* 0x000fc60001f24270 */
[----:B------:R-:W-:-:S04]  /*9610*/  FMUL R159, R159, R16 ;  /* 0x000000109f9f7220 */ /* 0x000fc80000400000 */
[----:B---3--:R-:W-:-:S05]  /*9620*/  FFMA R159, R161, R2, R159 ;  /* 0x00000002a19f7223 */ /* 0x008fca000000009f */
[----:B------:R-:W-:-:S05]  /*9630*/  F2FP.BF16.F32.PACK_AB R159, RZ, R159 ;  /* 0x0000009fff9f723e */ /* 0x000fca00000010ff */
[----:B------:R1:W-:Y:S01]  /*9640*/  @P4 STG.E.U16 desc[UR36][R6.64+0x2], R159 ;  /* 0x0000029f06004986 */ /* 0x0003e2000c101524 */
[----:B------:R-:W-:Y:S05]  /*9650*/  @!P1 BRA `(.L_x_35) ;  /* 0x0000000000049947 */ /* 0x000fea0003800000 */
[----:B------:R3:W5:Y:S02]  /*9660*/  LDG.E.LTC128B.U16 R23, desc[UR36][R10.64+0x10] ;  /* 0x000010240a177981 */ /* 0x000764000c1e1520 */
.L_x_35:
[----:B------:R-:W-:Y:S05]  /*9670*/  BSYNC B1 ;  /* 0x0000000000017941 */ /* 0x000fea0003800000 */
.L_x_34:
[----:B------:R-:W4:Y:S01]  /*9680*/  LDL.LU R161, [R1+0x10] ;  /* 0x0000100001a17983 */ /* 0x000f220000300800 */
[----:B-1---5:R-:W-:Y:S01]  /*9690*/  IMAD.U32 R159, R23, 0x10000, RZ ;  /* 0x00010000179f7824 */ /* 0x022fe200078e00ff */
[----:B------:R-:W-:Y:S01]  /*96a0*/  ISETP.GT.AND P2, PT, R0, 0x9, P3 ;  /* 0x000000090000780c */ /* 0x000fe20001f44270 */
[----:B------:R-:W-:Y:S02]  /*96b0*/  BSSY B1, `(.L_x_36) ;  /* 0x0000007000017945 */ /* 0x000fe40003800000 */
[----:B------:R-:W-:-:S04]  /*96c0*/  FMUL R159, R159, R16 ;  /* 0x000000109f9f7220 */ /* 0x000fc80000400000 */
[----:B----4-:R-:W-:-:S05]  /*96d0*/  FFMA R159, R161, R2, R159 ;  /* 0x00000002a19f7223 */ /* 0x010fca000000009f */
[----:B------:R-:W-:-:S05]  /*96e0*/  F2FP.BF16.F32.PACK_AB R159, RZ, R159 ;  /* 0x0000009fff9f723e */ /* 0x000fca00000010ff */
[----:B------:R1:W-:Y:S01]  /*96f0*/  @P1 STG.E.U16 desc[UR36][R4.64+0x10], R159 ;  /* 0x0000109f04001986 */ /* 0x0003e2000c101524 */
[----:B------:R-:W-:Y:S05]  /*9700*/  @!P2 BRA `(.L_x_37) ;  /* 0x000000000004a947 */ /* 0x000fea0003800000 */
[----:B------:R4:W5:Y:S02]  /*9710*/  LDG.E.LTC128B.U16 R23, desc[UR36][R10.64+0x12] ;  /* 0x000012240a177981 */ /* 0x000964000c1e1520 */
.L_x_37:
[----:B------:R-:W-:Y:S05]  /*9720*/  BSYNC B1 ;  /* 0x0000000000017941 */ /* 0x000fea0003800000 */
.L_x_36:
[----:B------:R-:W2:Y:S01]  /*9730*/  LDL.LU R161, [R1+0x14] ;  /* 0x0000140001a17983 */ /* 0x000ea20000300800 */
[----:B-1---5:R-:W-:Y:S01]  /*9740*/  IMAD.U32 R159, R23, 0x10000, RZ ;  /* 0x00010000179f7824 */ /* 0x022fe200078e00ff */
[----:B------:R-:W-:Y:S01]  /*9750*/  ISETP.GT.AND P1, PT, R0, 0x8, P0 ;  /* 0x000000080000780c */ /* 0x000fe20000724270 */
[----:B------:R-:W-:Y:S02]  /*9760*/  BSSY B1, `(.L_x_38) ;  /* 0x0000007000017945 */ /* 0x000fe40003800000 */
[----:B------:R-:W-:-:S04]  /*9770*/  FMUL R159, R159, R16 ;  /* 0x000000109f9f7220 */ /* 0x000fc80000400000 */
[----:B--2---:R-:W-:-:S05]  /*9780*/  FFMA R159, R161, R2, R159 ;  /* 0x00000002a19f7223 */ /* 0x004fca000000009f */
[----:B------:R-:W-:-:S05]  /*9790*/  F2FP.BF16.F32.PACK_AB R159, RZ, R159 ;  /* 0x0000009fff9f723e */ /* 0x000fca00000010ff */
[----:B------:R1:W-:Y:S01]  /*97a0*/  @P2 STG.E.U16 desc[UR36][R4.64+0x12], R159 ;  /* 0x0000129f04002986 */ /* 0x0003e2000c101524 */
[----:B------:R-:W-:Y:S05]  /*97b0*/  @!P1 BRA `(.L_x_39) ;  /* 0x0000000000049947 */ /* 0x000fea0003800000 */
[----:B------:R2:W5:Y:S02]  /*97c0*/  LDG.E.LTC128B.U16 R23, desc[UR36][R8.64+0x10] ;  /* 0x0000102408177981 */ /* 0x000564000c1e1520 */
.L_x_39:
[----:B------:R-:W-:Y:S05]  /*97d0*/  BSYNC B1 ;  /* 0x0000000000017941 */ /* 0x000fea0003800000 */
.L_x_38:
[----:B------:R-:W3:Y:S01]  /*97e0*/  LDL.LU R161, [R1+0x18] ;  /* 0x0000180001a17983 */ /* 0x000ee20000300800 */
[----:B-1---5:R-:W-:Y:S01]  /*97f0*/  IMAD.U32 R159, R23, 0x10000, RZ ;  /* 0x00010000179f7824 */ /* 0x022fe200078e00ff */
[----:B------:R-:W-:Y:S01]  /*9800*/  ISETP.GT.AND P2, PT, R0, 0x9, P0 ;  /* 0x000000090000780c */ /* 0x000fe20000744270 */
[----:B------:R-:W-:Y:S02]  /*9810*/  BSSY B1, `(.L_x_40) ;  /* 0x0000007000017945 */ /* 0x000fe40003800000 */
[----:B------:R-:W-:-:S04]  /*9820*/  FMUL R159, R159, R16 ;  /* 0x000000109f9f7220 */ /* 0x000fc80000400000 */
[----:B---3--:R-:W-:-:S05]  /*9830*/  FFMA R159, R161, R2, R159 ;  /* 0x00000002a19f7223 */ /* 0x008fca000000009f */
[----:B------:R-:W-:-:S05]  /*9840*/  F2FP.BF16.F32.PACK_AB R159, RZ, R159 ;  /* 0x0000009fff9f723e */ /* 0x000fca00000010ff */
[----:B------:R1:W-:Y:S01]  /*9850*/  @P1 STG.E.U16 desc[UR36][R6.64+0x10], R159 ;  /* 0x0000109f06001986 */ /* 0x0003e2000c101524 */
[----:B------:R-:W-:Y:S05]  /*9860*/  @!P2 BRA `(.L_x_41) ;  /* 0x000000000004a947 */ /* 0x000fea0003800000 */
[----:B------:R3:W5:Y:S02]  /*9870*/  LDG.E.LTC128B.U16 R23, desc[UR36][R8.64+0x12] ;  /* 0x0000122408177981 */ /* 0x000764000c1e1520 */
.L_x_41:
[----:B------:R-:W-:Y:S05]  /*9880*/  BSYNC B1 ;  /* 0x0000000000017941 */ /* 0x000fea0003800000 */
.L_x_40:
[----:B------:R-:W2:Y:S01]  /*9890*/  LDL.LU R161, [R1+0x1c] ;  /* 0x00001c0001a17983 */ /* 0x000ea20000300800 */
[----:B-1---5:R-:W-:Y:S01]  /*98a0*/  SHF.L.U32 R159, R23, 0x10, RZ ;  /* 0x00000010179f7819 */ /* 0x022fe200000006ff */
[----:B------:R-:W-:Y:S01]  /*98b0*/  BSSY B1, `(.L_x_42) ;  /* 0x0000008000017945 */ /* 0x000fe20003800000 */
[----:B------:R-:W-:-:S03]  /*98c0*/  ISETP.GT.AND P1, PT, R0, 0x10, P3 ;  /* 0x000000100000780c */ /* 0x000fc60001f24270 */
[----:B------:R-:W-:-:S04]  /*98d0*/  FMUL R159, R159, R16 ;  /* 0x000000109f9f7220 */ /* 0x000fc80000400000 */
[----:B--2---:R-:W-:-:S05]  /*98e0*/  FFMA R159, R161, R2, R159 ;  /* 0x00000002a19f7223 */ /* 0x004fca000000009f */
[----:B------:R-:W-:-:S05]  /*98f0*/  F2FP.BF16.F32.PACK_AB R159, RZ, R159 ;  /* 0x0000009fff9f723e */ /* 0x000fca00000010ff */
[----:B------:R1:W-:Y:S01]  /*9900*/  @P2 STG.E.U16 desc[UR36][R6.64+0x12], R159 ;  /* 0x0000129f06002986 */ /* 0x0003e2000c101524 */
[----:B------:R-:W-:Y:S05]  /*9910*/  @!P1 BRA `(.L_x_43) ;  /* 0x0000000000049947 */ /* 0x000fea0003800000 */
[----:B------:R2:W5:Y:S02]  /*9920*/  LDG.E.LTC128B.U16 R23, desc[UR36][R10.64+0x20] ;  /* 0x000020240a177981 */ /* 0x000564000c1e1520 */
.L_x_43:
[----:B------:R-:W-:Y:S05]  /*9930*/  BSYNC B1 ;  /* 0x0000000000017941 */ /* 0x000fea0003800000 */
.L_x_42:
        /* <DEDUP_REMOVED lines=10> */
.L_x_45:
[----:B------:R-:W-:Y:S05]  /*99e0*/  BSYNC B1 ;  /* 0x0000000000017941 */ /* 0x000fea0003800000 */
.L_x_44:
        /* <DEDUP_REMOVED lines=10> */
.L_x_47:
[----:B------:R-:W-:Y:S05]  /*9a90*/  BSYNC B1 ;  /* 0x0000000000017941 */ /* 0x000fea0003800000 */
.L_x_46:
        /* <DEDUP_REMOVED lines=10> */
.L_x_49:
[----:B------:R-:W-:Y:S05]  /*9b40*/  BSYNC B1 ;  /* 0x0000000000017941 */ /* 0x000fea0003800000 */
.L_x_48:
        /* <DEDUP_REMOVED lines=10> */
.L_x_51:
[----:B------:R-:W-:Y:S05]  /*9bf0*/  BSYNC B1 ;  /* 0x0000000000017941 */ /* 0x000fea0003800000 */
.L_x_50:
        /* <DEDUP_REMOVED lines=10> */
.L_x_53:
[----:B------:R-:W-:Y:S05]  /*9ca0*/  BSYNC B1 ;  /* 0x0000000000017941 */ /* 0x000fea0003800000 */
.L_x_52:
        /* <DEDUP_REMOVED lines=10> */
.L_x_55:
[----:B------:R-:W-:Y:S05]  /*9d50*/  BSYNC B1 ;  /* 0x0000000000017941 */ /* 0x000fea0003800000 */
.L_x_54:
        /* <DEDUP_REMOVED lines=10> */
.L_x_57:
[----:B------:R-:W-:Y:S05]  /*9e00*/  BSYNC B1 ;  /* 0x0000000000017941 */ /* 0x000fea0003800000 */
.L_x_56:
        /* <DEDUP_REMOVED lines=10> */
.L_x_59:
[----:B------:R-:W-:Y:S05]  /*9eb0*/  BSYNC B1 ;  /* 0x0000000000017941 */ /* 0x000fea0003800000 */
.L_x_58:
        /* <DEDUP_REMOVED lines=10> */
.L_x_61:
[----:B------:R-:W-:Y:S05]  /*9f60*/  BSYNC B1 ;  /* 0x0000000000017941 */ /* 0x000fea0003800000 */
.L_x_60:
        /* <DEDUP_REMOVED lines=10> */
.L_x_63:
[----:B------:R-:W-:Y:S05]  /*a010*/  BSYNC B1 ;  /* 0x0000000000017941 */ /* 0x000fea0003800000 */
.L_x_62:
        /* <DEDUP_REMOVED lines=10> */
.L_x_65:
[----:B------:R-:W-:Y:S05]  /*a0c0*/  BSYNC B1 ;  /* 0x0000000000017941 */ /* 0x000fea0003800000 */
.L_x_64:
        /* <DEDUP_REMOVED lines=10> */
.L_x_67:
[----:B------:R-:W-:Y:S05]  /*a170*/  BSYNC B1 ;  /* 0x0000000000017941 */ /* 0x000fea0003800000 */
.L_x_66:
        /* <DEDUP_REMOVED lines=10> */
.L_x_69:
[----:B------:R-:W-:Y:S05]  /*a220*/  BSYNC B1 ;  /* 0x0000000000017941 */ /* 0x000fea0003800000 */
.L_x_68:
        /* <DEDUP_REMOVED lines=10> */
.L_x_71:
[----:B------:R-:W-:Y:S05]  /*a2d0*/  BSYNC B1 ;  /* 0x0000000000017941 */ /* 0x000fea0003800000 */
.L_x_70:
        /* <DEDUP_REMOVED lines=10> */
.L_x_73:
[----:B------:R-:W-:Y:S05]  /*a380*/  BSYNC B1 ;  /* 0x0000000000017941 */ /* 0x000fea0003800000 */
.L_x_72:
        /* <DEDUP_REMOVED lines=10> */
.L_x_75:
[----:B------:R-:W-:Y:S05]  /*a430*/  BSYNC B1 ;  /* 0x0000000000017941 */ /* 0x000fea0003800000 */
.L_x_74:
        /* <DEDUP_REMOVED lines=10> */
.L_x_77:
[----:B------:R-:W-:Y:S05]  /*a4e0*/  BSYNC B1 ;  /* 0x0000000000017941 */ /* 0x000fea0003800000 */
.L_x_76:
        /* <DEDUP_REMOVED lines=10> */
.L_x_79:
[----:B------:R-:W-:Y:S05]  /*a590*/  BSYNC B1 ;  /* 0x0000000000017941 */ /* 0x000fea0003800000 */
.L_x_78:
        /* <DEDUP_REMOVED lines=10> */
.L_x_81:
[----:B------:R-:W-:Y:S05]  /*a640*/  BSYNC B1 ;  /* 0x0000000000017941 */ /* 0x000fea0003800000 */
.L_x_80:
        /* <DEDUP_REMOVED lines=10> */
.L_x_83:
[----:B------:R-:W-:Y:S05]  /*a6f0*/  BSYNC B1 ;  /* 0x0000000000017941 */ /* 0x000fea0003800000 */
.L_x_82:
        /* <DEDUP_REMOVED lines=10> */
.L_x_85:
[----:B------:R-:W-:Y:S05]  /*a7a0*/  BSYNC B1 ;  /* 0x0000000000017941 */ /* 0x000fea0003800000 */
.L_x_84:
        /* <DEDUP_REMOVED lines=10> */
.L_x_87:
[----:B------:R-:W-:Y:S05]  /*a850*/  BSYNC B1 ;  /* 0x0000000000017941 */ /* 0x000fea0003800000 */
.L_x_86:
        /* <DEDUP_REMOVED lines=10> */
.L_x_89:
[----:B------:R-:W-:Y:S05]  /*a900*/  BSYNC B1 ;  /* 0x0000000000017941 */ /* 0x000fea0003800000 */
.L_x_88:
        /* <DEDUP_REMOVED lines=10> */
.L_x_91:
[----:B------:R-:W-:Y:S05]  /*a9b0*/  BSYNC B1 ;  /* 0x0000000000017941 */ /* 0x000fea0003800000 */
.L_x_90:
        /* <DEDUP_REMOVED lines=10> */
.L_x_93:
[----:B------:R-:W-:Y:S05]  /*aa60*/  BSYNC B1 ;  /* 0x0000000000017941 */ /* 0x000fea0003800000 */
.L_x_92:
        /* <DEDUP_REMOVED lines=10> */
.L_x_95:
[----:B------:R-:W-:Y:S05]  /*ab10*/  BSYNC B1 ;  /* 0x0000000000017941 */ /* 0x000fea0003800000 */
.L_x_94:
        /* <DEDUP_REMOVED lines=10> */
.L_x_97:
[----:B------:R-:W-:Y:S05]  /*abc0*/  BSYNC B1 ;  /* 0x0000000000017941 */ /* 0x000fea0003800000 */
.L_x_96:
        /* <DEDUP_REMOVED lines=10> */
.L_x_99:
[----:B------:R-:W-:Y:S05]  /*ac70*/  BSYNC B1 ;  /* 0x0000000000017941 */ /* 0x000fea0003800000 */
.L_x_98:
        /* <DEDUP_REMOVED lines=10> */
.L_x_101:
[----:B------:R-:W-:Y:S05]  /*ad20*/  BSYNC B1 ;  /* 0x0000000000017941 */ /* 0x000fea0003800000 */
.L_x_100:
        /* <DEDUP_REMOVED lines=10> */
.L_x_103:
[----:B------:R-:W-:Y:S05]  /*add0*/  BSYNC B1 ;  /* 0x0000000000017941 */ /* 0x000fea0003800000 */
.L_x_102:
        /* <DEDUP_REMOVED lines=10> */
.L_x_105:
[----:B------:R-:W-:Y:S05]  /*ae80*/  BSYNC B1 ;  /* 0x0000000000017941 */ /* 0x000fea0003800000 */
.L_x_104:
        /* <DEDUP_REMOVED lines=10> */
.L_x_107:
[----:B------:R-:W-:Y:S05]  /*af30*/  BSYNC B1 ;  /* 0x0000000000017941 */ /* 0x000fea0003800000 */
.L_x_106:
        /* <DEDUP_REMOVED lines=10> */
.L_x_109:
[----:B------:R-:W-:Y:S05]  /*afe0*/  BSYNC B1 ;  /* 0x0000000000017941 */ /* 0x000fea0003800000 */
.L_x_108:
        /* <DEDUP_REMOVED lines=10> */
.L_x_111:
[----:B------:R-:W-:Y:S05]  /*b090*/  BSYNC B1 ;  /* 0x0000000000017941 */ /* 0x000fea0003800000 */
.L_x_110:
        /* <DEDUP_REMOVED lines=10> */
.L_x_113:
[----:B------:R-:W-:Y:S05]  /*b140*/  BSYNC B1 ;  /* 0x0000000000017941 */ /* 0x000fea0003800000 */
.L_x_112:
        /* <DEDUP_REMOVED lines=10> */
.L_x_115:
[----:B------:R-:W-:Y:S05]  /*b1f0*/  BSYNC B1 ;  /* 0x0000000000017941 */ /* 0x000fea0003800000 */
.L_x_114:
        /* <DEDUP_REMOVED lines=10> */
.L_x_117:
[----:B------:R-:W-:Y:S05]  /*b2a0*/  BSYNC B1 ;  /* 0x0000000000017941 */ /* 0x000fea0003800000 */
.L_x_116:
        /* <DEDUP_REMOVED lines=10> */
.L_x_119:
[----:B------:R-:W-:Y:S05]  /*b350*/  BSYNC B1 ;  /* 0x0000000000017941 */ /* 0x000fea0003800000 */
.L_x_118:
        /* <DEDUP_REMOVED lines=10> */
.L_x_121:
[----:B------:R-:W-:Y:S05]  /*b400*/  BSYNC B1 ;  /* 0x0000000000017941 */ /* 0x000fea0003800000 */
.L_x_120:
        /* <DEDUP_REMOVED lines=10> */
.L_x_123:
[----:B------:R-:W-:Y:S05]  /*b4b0*/  BSYNC B1 ;  /* 0x0000000000017941 */ /* 0x000fea0003800000 */
.L_x_122:
        /* <DEDUP_REMOVED lines=10> */
.L_x_125:
[----:B------:R-:W-:Y:S05]  /*b560*/  BSYNC B1 ;  /* 0x0000000000017941 */ /* 0x000fea0003800000 */
.L_x_124:
        /* <DEDUP_REMOVED lines=10> */
.L_x_127:
[----:B------:R-:W-:Y:S05]  /*b610*/  BSYNC B1 ;  /* 0x0000000000017941 */ /* 0x000fea0003800000 */
.L_x_126:
        /* <DEDUP_REMOVED lines=10> */
.L_x_129:
[----:B------:R-:W-:Y:S05]  /*b6c0*/  BSYNC B1 ;  /* 0x0000000000017941 */ /* 0x000fea0003800000 */
.L_x_128:
        /* <DEDUP_REMOVED lines=10> */
.L_x_131:
[----:B------:R-:W-:Y:S05]  /*b770*/  BSYNC B1 ;  /* 0x0000000000017941 */ /* 0x000fea0003800000 */
.L_x_130:
        /* <DEDUP_REMOVED lines=10> */
.L_x_133:
[----:B------:R-:W-:Y:S05]  /*b820*/  BSYNC B1 ;  /* 0x0000000000017941 */ /* 0x000fea0003800000 */
.L_x_132:
        /* <DEDUP_REMOVED lines=10> */
.L_x_135:
[----:B------:R-:W-:Y:S05]  /*b8d0*/  BSYNC B1 ;  /* 0x0000000000017941 */ /* 0x000fea0003800000 */
.L_x_134:
        /* <DEDUP_REMOVED lines=10> */
.L_x_137:
[----:B------:R-:W-:Y:S05]  /*b980*/  BSYNC B1 ;  /* 0x0000000000017941 */ /* 0x000fea0003800000 */
.L_x_136:
        /* <DEDUP_REMOVED lines=10> */
.L_x_139:
[----:B------:R-:W-:Y:S05]  /*ba30*/  BSYNC B1 ;  /* 0x0000000000017941 */ /* 0x000fea0003800000 */
.L_x_138:
        /* <DEDUP_REMOVED lines=10> */
.L_x_141:
[----:B------:R-:W-:Y:S05]  /*bae0*/  BSYNC B1 ;  /* 0x0000000000017941 */ /* 0x000fea0003800000 */
.L_x_140:
        /* <DEDUP_REMOVED lines=10> */
.L_x_143:
[----:B------:R-:W-:Y:S05]  /*bb90*/  BSYNC B1 ;  /* 0x0000000000017941 */ /* 0x000fea0003800000 */
.L_x_142:
        /* <DEDUP_REMOVED lines=10> */
.L_x_145:
[----:B------:R-:W-:Y:S05]  /*bc40*/  BSYNC B1 ;  /* 0x0000000000017941 */ /* 0x000fea0003800000 */
.L_x_144:
        /* <DEDUP_REMOVED lines=10> */
.L_x_147:
[----:B------:R-:W-:Y:S05]  /*bcf0*/  BSYNC B1 ;  /* 0x0000000000017941 */ /* 0x000fea0003800000 */
.L_x_146:
        /* <DEDUP_REMOVED lines=10> */
.L_x_149:
[----:B------:R-:W-:Y:S05]  /*bda0*/  BSYNC B1 ;  /* 0x0000000000017941 */ /* 0x000fea0003800000 */
.L_x_148:
        /* <DEDUP_REMOVED lines=10> */
.L_x_151:
[----:B------:R-:W-:Y:S05]  /*be50*/  BSYNC B1 ;  /* 0x0000000000017941 */ /* 0x000fea0003800000 */
.L_x_150:
        /* <DEDUP_REMOVED lines=10> */
.L_x_153:
[----:B------:R-:W-:Y:S05]  /*bf00*/  BSYNC B1 ;  /* 0x0000000000017941 */ /* 0x000fea0003800000 */
.L_x_152:
        /* <DEDUP_REMOVED lines=10> */
.L_x_155:
[----:B------:R-:W-:Y:S05]  /*bfb0*/  BSYNC B1 ;  /* 0x0000000000017941 */ /* 0x000fea0003800000 */
.L_x_154:
        /* <DEDUP_REMOVED lines=10> */
.L_x_157:
[----:B------:R-:W-:Y:S05]  /*c060*/  BSYNC B1 ;  /* 0x0000000000017941 */ /* 0x000fea0003800000 */
.L_x_156:
        /* <DEDUP_REMOVED lines=10> */
.L_x_159:
[----:B------:R-:W-:Y:S05]  /*c110*/  BSYNC B1 ;  /* 0x0000000000017941 */ /* 0x000fea0003800000 */
.L_x_158:
        /* <DEDUP_REMOVED lines=10> */
.L_x_161:
[----:B------:R-:W-:Y:S05]  /*c1c0*/  BSYNC B1 ;  /* 0x0000000000017941 */ /* 0x000fea0003800000 */
.L_x_160:
        /* <DEDUP_REMOVED lines=10> */
.L_x_163:
[----:B------:R-:W-:Y:S05]  /*c270*/  BSYNC B1 ;  /* 0x0000000000017941 */ /* 0x000fea0003800000 */
.L_x_162:
        /* <DEDUP_REMOVED lines=10> */
.L_x_165:
[----:B------:R-:W-:Y:S05]  /*c320*/  BSYNC B1 ;  /* 0x0000000000017941 */ /* 0x000fea0003800000 */
.L_x_164:
        /* <DEDUP_REMOVED lines=10> */
.L_x_167:
[----:B------:R-:W-:Y:S05]  /*c3d0*/  BSYNC B1 ;  /* 0x0000000000017941 */ /* 0x000fea0003800000 */
.L_x_166:
        /* <DEDUP_REMOVED lines=10> */
.L_x_169:
[----:B------:R-:W-:Y:S05]  /*c480*/  BSYNC B1 ;  /* 0x0000000000017941 */ /* 0x000fea0003800000 */
.L_x_168:
        /* <DEDUP_REMOVED lines=10> */
.L_x_171:
[----:B------:R-:W-:Y:S05]  /*c530*/  BSYNC B1 ;  /* 0x0000000000017941 */ /* 0x000fea0003800000 */
.L_x_170:
        /* <DEDUP_REMOVED lines=10> */
.L_x_173:
[----:B------:R-:W-:Y:S05]  /*c5e0*/  BSYNC B1 ;  /* 0x0000000000017941 */ /* 0x000fea0003800000 */
.L_x_172:
        /* <DEDUP_REMOVED lines=10> */
.L_x_175:
[----:B------:R-:W-:Y:S05]  /*c690*/  BSYNC B1 ;  /* 0x0000000000017941 */ /* 0x000fea0003800000 */
.L_x_174:
        /* <DEDUP_REMOVED lines=10> */
.L_x_177:
[----:B------:R-:W-:Y:S05]  /*c740*/  BSYNC B1 ;  /* 0x0000000000017941 */ /* 0x000fea0003800000 */
.L_x_176:
        /* <DEDUP_REMOVED lines=10> */
.L_x_179:
[----:B------:R-:W-:Y:S05]  /*c7f0*/  BSYNC B1 ;  /* 0x0000000000017941 */ /* 0x000fea0003800000 */
.L_x_178:
        /* <DEDUP_REMOVED lines=10> */
.L_x_181:
[----:B------:R-:W-:Y:S05]  /*c8a0*/  BSYNC B1 ;  /* 0x0000000000017941 */ /* 0x000fea0003800000 */
.L_x_180:
        /* <DEDUP_REMOVED lines=10> */
.L_x_183:
[----:B------:R-:W-:Y:S05]  /*c950*/  BSYNC B1 ;  /* 0x0000000000017941 */ /* 0x000fea0003800000 */
.L_x_182:
        /* <DEDUP_REMOVED lines=10> */
.L_x_185:
[----:B------:R-:W-:Y:S05]  /*ca00*/  BSYNC B1 ;  /* 0x0000000000017941 */ /* 0x000fea0003800000 */
.L_x_184:
        /* <DEDUP_REMOVED lines=10> */
.L_x_187:
[----:B------:R-:W-:Y:S05]  /*cab0*/  BSYNC B1 ;  /* 0x0000000000017941 */ /* 0x000fea0003800000 */
.L_x_186:
        /* <DEDUP_REMOVED lines=10> */
.L_x_189:
[----:B------:R-:W-:Y:S05]  /*cb60*/  BSYNC B1 ;  /* 0x0000000000017941 */ /* 0x000fea0003800000 */
.L_x_188:
        /* <DEDUP_REMOVED lines=10> */
.L_x_191:
[----:B------:R-:W-:Y:S05]  /*cc10*/  BSYNC B1 ;  /* 0x0000000000017941 */ /* 0x000fea0003800000 */
.L_x_190:
        /* <DEDUP_REMOVED lines=10> */
.L_x_193:
[----:B------:R-:W-:Y:S05]  /*ccc0*/  BSYNC B1 ;  /* 0x0000000000017941 */ /* 0x000fea0003800000 */
.L_x_192:
        /* <DEDUP_REMOVED lines=10> */
.L_x_195:
[----:B------:R-:W-:Y:S05]  /*cd70*/  BSYNC B1 ;  /* 0x0000000000017941 */ /* 0x000fea0003800000 */
.L_x_194:
        /* <DEDUP_REMOVED lines=10> */
.L_x_197:
[----:B------:R-:W-:Y:S05]  /*ce20*/  BSYNC B1 ;  /* 0x0000000000017941 */ /* 0x000fea0003800000 */
.L_x_196:
        /* <DEDUP_REMOVED lines=10> */
.L_x_199:
[----:B------:R-:W-:Y:S05]  /*ced0*/  BSYNC B1 ;  /* 0x0000000000017941 */ /* 0x000fea0003800000 */
.L_x_198:
        /* <DEDUP_REMOVED lines=10> */
.L_x_201:
[----:B------:R-:W-:Y:S05]  /*cf80*/  BSYNC B1 ;  /* 0x0000000000017941 */ /* 0x000fea0003800000 */
.L_x_200:
        /* <DEDUP_REMOVED lines=10> */
.L_x_203:
[----:B------:R-:W-:Y:S05]  /*d030*/  BSYNC B1 ;  /* 0x0000000000017941 */ /* 0x000fea0003800000 */
.L_x_202:
        /* <DEDUP_REMOVED lines=10> */
.L_x_205:
[----:B------:R-:W-:Y:S05]  /*d0e0*/  BSYNC B1 ;  /* 0x0000000000017941 */ /* 0x000fea0003800000 */
.L_x_204:
        /* <DEDUP_REMOVED lines=10> */
.L_x_207:
[----:B------:R-:W-:Y:S05]  /*d190*/  BSYNC B1 ;  /* 0x0000000000017941 */ /* 0x000fea0003800000 */
.L_x_206:
        /* <DEDUP_REMOVED lines=10> */
.L_x_209:
[----:B------:R-:W-:Y:S05]  /*d240*/  BSYNC B1 ;  /* 0x0000000000017941 */ /* 0x000fea0003800000 */
.L_x_208:
        /* <DEDUP_REMOVED lines=10> */
.L_x_211:
[----:B------:R-:W-:Y:S05]  /*d2f0*/  BSYNC B1 ;  /* 0x0000000000017941 */ /* 0x000fea0003800000 */
.L_x_210:
        /* <DEDUP_REMOVED lines=10> */
.L_x_213:
[----:B------:R-:W-:Y:S05]  /*d3a0*/  BSYNC B1 ;  /* 0x0000000000017941 */ /* 0x000fea0003800000 */
.L_x_212:
        /* <DEDUP_REMOVED lines=10> */
.L_x_215:
[----:B------:R-:W-:Y:S05]  /*d450*/  BSYNC B1 ;  /* 0x0000000000017941 */ /* 0x000fea0003800000 */
.L_x_214:
        /* <DEDUP_REMOVED lines=10> */
.L_x_217:
[----:B------:R-:W-:Y:S05]  /*d500*/  BSYNC B1 ;  /* 0x0000000000017941 */ /* 0x000fea0003800000 */
.L_x_216:
        /* <DEDUP_REMOVED lines=10> */
.L_x_219:
[----:B------:R-:W-:Y:S05]  /*d5b0*/  BSYNC B1 ;  /* 0x0000000000017941 */ /* 0x000fea0003800000 */
.L_x_218:
        /* <DEDUP_REMOVED lines=10> */
.L_x_221:
[----:B------:R-:W-:Y:S05]  /*d660*/  BSYNC B1 ;  /* 0x0000000000017941 */ /* 0x000fea0003800000 */
.L_x_220:
        /* <DEDUP_REMOVED lines=10> */
.L_x_223:
[----:B------:R-:W-:Y:S05]  /*d710*/  BSYNC B1 ;  /* 0x0000000000017941 */ /* 0x000fea0003800000 */
.L_x_222:
        /* <DEDUP_REMOVED lines=10> */
.L_x_225:
[----:B------:R-:W-:Y:S05]  /*d7c0*/  BSYNC B1 ;  /* 0x0000000000017941 */ /* 0x000fea0003800000 */
.L_x_224:
        /* <DEDUP_REMOVED lines=10> */
.L_x_227:
[----:B------:R-:W-:Y:S05]  /*d870*/  BSYNC B1 ;  /* 0x0000000000017941 */ /* 0x000fea0003800000 */
.L_x_226:
        /* <DEDUP_REMOVED lines=10> */
.L_x_229:
[----:B------:R-:W-:Y:S05]  /*d920*/  BSYNC B1 ;  /* 0x0000000000017941 */ /* 0x000fea0003800000 */
.L_x_228:
        /* <DEDUP_REMOVED lines=10> */
.L_x_231:
[----:B------:R-:W-:Y:S05]  /*d9d0*/  BSYNC B1 ;  /* 0x0000000000017941 */ /* 0x000fea0003800000 */
.L_x_230:
        /* <DEDUP_REMOVED lines=10> */
.L_x_233:
[----:B------:R-:W-:Y:S05]  /*da80*/  BSYNC B1 ;  /* 0x0000000000017941 */ /* 0x000fea0003800000 */
.L_x_232:
        /* <DEDUP_REMOVED lines=10> */
.L_x_235:
[----:B------:R-:W-:Y:S05]  /*db30*/  BSYNC B1 ;  /* 0x0000000000017941 */ /* 0x000fea0003800000 */
.L_x_234:
        /* <DEDUP_REMOVED lines=10> */
.L_x_237:
[----:B------:R-:W-:Y:S05]  /*dbe0*/  BSYNC B1 ;  /* 0x0000000000017941 */ /* 0x000fea0003800000 */
.L_x_236:
        /* <DEDUP_REMOVED lines=10> */
.L_x_239:
[----:B------:R-:W-:Y:S05]  /*dc90*/  BSYNC B1 ;  /* 0x0000000000017941 */ /* 0x000fea0003800000 */
.L_x_238:
        /* <DEDUP_REMOVED lines=10> */
.L_x_241:
[----:B------:R-:W-:Y:S05]  /*dd40*/  BSYNC B1 ;  /* 0x0000000000017941 */ /* 0x000fea0003800000 */
.L_x_240:
        /* <DEDUP_REMOVED lines=10> */
.L_x_243:
[----:B------:R-:W-:Y:S05]  /*ddf0*/  BSYNC B1 ;  /* 0x0000000000017941 */ /* 0x000fea0003800000 */
.L_x_242:
        /* <DEDUP_REMOVED lines=10> */
.L_x_245:
[----:B------:R-:W-:Y:S05]  /*dea0*/  BSYNC B1 ;  /* 0x0000000000017941 */ /* 0x000fea0003800000 */
.L_x_244:
        /* <DEDUP_REMOVED lines=10> */
.L_x_247:
[----:B------:R-:W-:Y:S05]  /*df50*/  BSYNC B1 ;  /* 0x0000000000017941 */ /* 0x000fea0003800000 */
.L_x_246:
        /* <DEDUP_REMOVED lines=10> */
.L_x_249:
[----:B------:R-:W-:Y:S05]  /*e000*/  BSYNC B1 ;  /* 0x0000000000017941 */ /* 0x000fea0003800000 */
.L_x_248:
        /* <DEDUP_REMOVED lines=10> */
.L_x_251:
[----:B------:R-:W-:Y:S05]  /*e0b0*/  BSYNC B1 ;  /* 0x0000000000017941 */ /* 0x000fea0003800000 */
.L_x_250:
        /* <DEDUP_REMOVED lines=10> */
.L_x_253:
[----:B------:R-:W-:Y:S05]  /*e160*/  BSYNC B1 ;  /* 0x0000000000017941 */ /* 0x000fea0003800000 */
.L_x_252:
        /* <DEDUP_REMOVED lines=10> */
.L_x_255:
[----:B------:R-:W-:Y:S05]  /*e210*/  BSYNC B1 ;  /* 0x0000000000017941 */ /* 0x000fea0003800000 */
.L_x_254:
        /* <DEDUP_REMOVED lines=10> */
.L_x_257:
[----:B------:R-:W-:Y:S05]  /*e2c0*/  BSYNC B1 ;  /* 0x0000000000017941 */ /* 0x000fea0003800000 */
.L_x_256:
        /* <DEDUP_REMOVED lines=10> */
.L_x_259:
[----:B------:R-:W-:Y:S05]  /*e370*/  BSYNC B1 ;  /* 0x0000000000017941 */ /* 0x000fea0003800000 */
.L_x_258:
        /* <DEDUP_REMOVED lines=10> */
.L_x_261:
[----:B------:R-:W-:Y:S05]  /*e420*/  BSYNC B1 ;  /* 0x0000000000017941 */ /* 0x000fea0003800000 */
.L_x_260:
        /* <DEDUP_REMOVED lines=10> */
.L_x_263:
[----:B------:R-:W-:Y:S05]  /*e4d0*/  BSYNC B1 ;  /* 0x0000000000017941 */ /* 0x000fea0003800000 */
.L_x_262:
        /* <DEDUP_REMOVED lines=10> */
.L_x_265:
[----:B------:R-:W-:Y:S05]  /*e580*/  BSYNC B1 ;  /* 0x0000000000017941 */ /* 0x000fea0003800000 */
.L_x_264:
        /* <DEDUP_REMOVED lines=10> */
.L_x_267:
[----:B------:R-:W-:Y:S05]  /*e630*/  BSYNC B1 ;  /* 0x0000000000017941 */ /* 0x000fea0003800000 */
.L_x_266:
        /* <DEDUP_REMOVED lines=10> */
.L_x_269:
[----:B------:R-:W-:Y:S05]  /*e6e0*/  BSYNC B1 ;  /* 0x0000000000017941 */ /* 0x000fea0003800000 */
.L_x_268:
        /* <DEDUP_REMOVED lines=10> */
.L_x_271:
[----:B------:R-:W-:Y:S05]  /*e790*/  BSYNC B1 ;  /* 0x0000000000017941 */ /* 0x000fea0003800000 */
.L_x_270:
        /* <DEDUP_REMOVED lines=10> */
.L_x_273:
[----:B------:R-:W-:Y:S05]  /*e840*/  BSYNC B1 ;  /* 0x0000000000017941 */ /* 0x000fea0003800000 */
.L_x_272:
        /* <DEDUP_REMOVED lines=10> */
.L_x_275:
[----:B------:R-:W-:Y:S05]  /*e8f0*/  BSYNC B1 ;  /* 0x0000000000017941 */ /* 0x000fea0003800000 */
.L_x_274:
        /* <DEDUP_REMOVED lines=10> */
.L_x_277:
[----:B------:R-:W-:Y:S05]  /*e9a0*/  BSYNC B1 ;  /* 0x0000000000017941 */ /* 0x000fea0003800000 */
.L_x_276:
[----:B0-234-:R-:W2:Y:S01]  /*e9b0*/  LDL.LU R10, [R1+0x1f4] ;  /* 0x0001f400010a7983 */ /* 0x01dea20000300800 */
[----:B-----5:R-:W-:Y:S01]  /*e9c0*/  IMAD.U32 R11, R23, 0x10000, RZ ;  /* 0x00010000170b7824 */ /* 0x020fe200078e00ff */
        /* <DEDUP_REMOVED lines=8> */
.L_x_279:
[----:B------:R-:W-:Y:S05]  /*ea50*/  BSYNC B1 ;  /* 0x0000000000017941 */ /* 0x000fea0003800000 */
.L_x_278:
[----:B------:R-:W3:Y:S01]  /*ea60*/  LDL.LU R10, [R1+0x1f8] ;  /* 0x0001f800010a7983 */ /* 0x000ee20000300800 */
[----:B0----5:R-:W-:Y:S01]  /*ea70*/  IMAD.U32 R11, R23, 0x10000, RZ ;  /* 0x00010000170b7824 */ /* 0x021fe200078e00ff */
[----:B------:R-:W-:Y:S01]  /*ea80*/  ISETP.GT.AND P1, PT, R0, 0xf9, P0 ;  /* 0x000000f90000780c */ /* 0x000fe20000724270 */
[----:B------:R-:W-:Y:S01]  /*ea90*/  BSSY B1, `(.L_x_280) ;  /* 0x000000a000017945 */ /* 0x000fe20003800000 */
[----:B------:R-:W-:Y:S01]  /*eaa0*/  IADD3 R167, P0, R3, 0x80, RZ ;  /* 0x0000008003a77810 */ /* 0x000fe20007f1e0ff */
[----:B------:R-:W-:-:S04]  /*eab0*/  FMUL R11, R11, R16 ;  /* 0x000000100b0b7220 */ /* 0x000fc80000400000 */
[----:B---3--:R-:W-:-:S05]  /*eac0*/  FFMA R11, R10, R2, R11 ;  /* 0x000000020a0b7223 */ /* 0x008fca000000000b */
[----:B------:R-:W-:-:S04]  /*ead0*/  F2FP.BF16.F32.PACK_AB R11, RZ, R11 ;  /* 0x0000000bff0b723e */ /* 0x000fc800000010ff */
[----:B------:R-:W-:Y:S02]  /*eae0*/  PRMT R3, R11, 0x7610, R3 ;  /* 0x000076100b037816 */ /* 0x000fe40000000003 */
[----:B------:R-:W-:-:S03]  /*eaf0*/  IADD3.X R11, RZ, UR7, RZ, P0, !PT ;  /* 0x00000007ff0b7c10 */ /* 0x000fc600087fe4ff */
[----:B------:R0:W-:Y:S01]  /*eb00*/  @P2 STG.E.U16 desc[UR36][R6.64+0x1f0], R3 ;  /* 0x0001f00306002986 */ /* 0x0001e2000c101524 */
[----:B------:R-:W-:Y:S05]  /*eb10*/  @!P1 BRA `(.L_x_281) ;  /* 0x0000000000049947 */ /* 0x000fea0003800000 */
[----:B------:R3:W5:Y:S02]  /*eb20*/  LDG.E.LTC128B.U16 R23, desc[UR36][R8.64+0x1f2] ;  /* 0x0001f22408177981 */ /* 0x000764000c1e1520 */
.L_x_281:
[----:B------:R-:W-:Y:S05]  /*eb30*/  BSYNC B1 ;  /* 0x0000000000017941 */ /* 0x000fea0003800000 */
.L_x_280:
[----:B------:R-:W4:Y:S01]  /*eb40*/  LDL.LU R10, [R1+0x1fc] ;  /* 0x0001fc00010a7983 */ /* 0x000f220000300800 */
[----:B0----5:R-:W-:Y:S01]  /*eb50*/  IMAD.U32 R3, R23, 0x10000, RZ ;  /* 0x0001000017037824 */ /* 0x021fe200078e00ff */
[----:B------:R-:W-:Y:S01]  /*eb60*/  ISETP.GT.AND P0, PT, R17, 0x80, PT ;  /* 0x000000801100780c */ /* 0x000fe20003f04270 */
[----:B--23--:R-:W-:Y:S02]  /*eb70*/  IMAD R8, R11, R14, RZ ;  /* 0x0000000e0b087224 */ /* 0x00cfe400078e02ff */
[----:B------:R-:W-:Y:S01]  /*eb80*/  FMUL R3, R3, R16 ;  /* 0x0000001003037220 */ /* 0x000fe20000400000 */
[----:B------:R-:W-:Y:S01]  /*eb90*/  ISETP.GT.AND P4, PT, R0, RZ, P0 ;  /* 0x000000ff0000720c */ /* 0x000fe20000784270 */
[C---:B------:R-:W-:Y:S02]  /*eba0*/  IMAD R165, R167.reuse, R15, R8 ;  /* 0x0000000fa7a57224 */ /* 0x040fe400078e0208 */
[----:B------:R-:W-:-:S04]  /*ebb0*/  IMAD.WIDE.U32 R8, R167, R14, R20 ;  /* 0x0000000ea7087225 */ /* 0x000fc800078e0014 */
[----:B------:R-:W-:Y:S02]  /*ebc0*/  IMAD.IADD R9, R9, 0x1, R165 ;  /* 0x0000000109097824 */ /* 0x000fe400078e02a5 */
[----:B----4-:R-:W-:Y:S01]  /*ebd0*/  FFMA R3, R10, R2, R3 ;  /* 0x000000020a037223 */ /* 0x010fe20000000003 */
[----:B------:R-:W-:-:S04]  /*ebe0*/  LEA R10, P2, R8, R12, 0x1 ;  /* 0x0000000c080a7211 */ /* 0x000fc800078408ff */
[----:B------:R-:W-:Y:S02]  /*ebf0*/  F2FP.BF16.F32.PACK_AB R3, RZ, R3 ;  /* 0x00000003ff03723e */ /* 0x000fe400000010ff */
[--C-:B------:R-:W-:Y:S02]  /*ec00*/  LEA.HI.X R11, R8, R13, R9.reuse, 0x1, P2 ;  /* 0x0000000d080b7211 */ /* 0x100fe400010f0c09 */
[----:B------:R-:W-:-:S05]  /*ec10*/  PRMT R9, R3, 0x7610, R9 ;  /* 0x0000761003097816 */ /* 0x000fca0000000009 */
[----:B------:R0:W-:Y:S04]  /*ec20*/  @P1 STG.E.U16 desc[UR36][R6.64+0x1f2], R9 ;  /* 0x0001f20906001986 */ /* 0x0001e8000c101524 */
[----:B------:R-:W2:Y:S01]  /*ec30*/  @P4 LDG.E.LTC128B.U16 R23, desc[UR36][R10.64] ;  /* 0x000000240a174981 */ /* 0x000ea2000c1e1520 */
[----:B-1----:R-:W-:Y:S01]  /*ec40*/  IMAD.U32 R159, RZ, RZ, UR8 ;  /* 0x00000008ff9f7e24 */ /* 0x002fe2000f8e00ff */
[----:B------:R-:W-:Y:S01]  /*ec50*/  ISETP.GT.AND P2, PT, R0, 0x1, P0 ;  /* 0x000000010000780c */ /* 0x000fe20000744270 */
[----:B------:R-:W-:Y:S01]  /*ec60*/  IMAD.U32 R161, RZ, RZ, UR8 ;  /* 0x00000008ffa17e24 */ /* 0x000fe2000f8e00ff */
[----:B------:R-:W-:Y:S01]  /*ec70*/  BSSY B1, `(.L_x_282) ;  /* 0x0000013000017945 */ /* 0x000fe20003800000 */
[----:B------:R-:W-:Y:S01]  /*ec80*/  IMAD.U32 R164, RZ, RZ, UR9 ;  /* 0x00000009ffa47e24 */ /* 0x000fe2000f8e00ff */
[----:B------:R-:W-:Y:S01]  /*ec90*/  SHF.L.U32 R159, R159, 0x8, RZ ;  /* 0x000000089f9f7819 */ /* 0x000fe200000006ff */
[----:B0-----:R-:W-:-:S03]  /*eca0*/  IMAD.WIDE.U32 R8, R167, R14, R18 ;  /* 0x0000000ea7087225 */ /* 0x001fc600078e0012 */
[----:B------:R-:W-:Y:S01]  /*ecb0*/  SHF.L.U64.HI R161, R161, 0x8, R164 ;  /* 0x00000008a1a17819 */ /* 0x000fe200000102a4 */
[----:B------:R-:W-:Y:S02]  /*ecc0*/  IMAD.IADD R9, R165, 0x1, R9 ;  /* 0x00000001a5097824 */ /* 0x000fe400078e0209 */
[----:B------:R-:W-:Y:S01]  /*ecd0*/  IMAD.WIDE.U32 R162, R22, UR43, R8 ;  /* 0x0000002b16a27c25 */ /* 0x000fe2000f8e0008 */
[----:B------:R-:W-:-:S03]  /*ece0*/  IADD3 R8, P1, R159, R4, RZ ;  /* 0x000000049f087210 */ /* 0x000fc60007f3e0ff */
[----:B------:R-:W-:Y:S01]  /*ecf0*/  IMAD.IADD R7, R157, 0x1, R163 ;  /* 0x000000019d077824 */ /* 0x000fe200078e02a3 */
[----:B------:R-:W-:Y:S01]  /*ed00*/  LEA R6, P3, R162, R12, 0x1 ;  /* 0x0000000ca2067211 */ /* 0x000fe200078608ff */
[----:B------:R-:W-:-:S03]  /*ed10*/  IMAD.X R9, R161, 0x1, R5, P1 ;  /* 0x00000001a1097824 */ /* 0x000fc600008e0605 */
[----:B------:R-:W-:Y:S02]  /*ed20*/  LEA.HI.X R7, R162, R13, R7, 0x1, P3 ;  /* 0x0000000da2077211 */ /* 0x000fe400018f0c07 */
[----:B--2---:R-:W-:-:S05]  /*ed30*/  SHF.L.U32 R3, R23, 0x10, RZ ;  /* 0x0000001017037819 */ /* 0x004fca00000006ff */
[----:B------:R-:W-:-:S04]  /*ed40*/  FMUL R3, R3, R16 ;  /* 0x0000001003037220 */ /* 0x000fc80000400000 */
[----:B------:R-:W-:-:S05]  /*ed50*/  FFMA R3, R24, R2, R3 ;  /* 0x0000000218037223 */ /* 0x000fca0000000003 */
[----:B------:R-:W-:-:S05]  /*ed60*/  F2FP.BF16.F32.PACK_AB R3, RZ, R3 ;  /* 0x00000003ff03723e */ /* 0x000fca00000010ff */
[----:B------:R0:W-:Y:S01]  /*ed70*/  @P4 STG.E.U16 desc[UR36][R8.64], R3 ;  /* 0x0000000308004986 */ /* 0x0001e2000c101524 */
[----:B------:R-:W-:Y:S05]  /*ed80*/  @!P2 BRA `(.L_x_283) ;  /* 0x000000000004a947 */ /* 0x000fea0003800000 */
[----:B------:R1:W5:Y:S02]  /*ed90*/  LDG.E.LTC128B.U16 R23, desc[UR36][R6.64+0x2] ;  /* 0x0000022406177981 */ /* 0x000364000c1e1520 */
.L_x_283:
[----:B------:R-:W-:Y:S05]  /*eda0*/  BSYNC B1 ;  /* 0x0000000000017941 */ /* 0x000fea0003800000 */
.L_x_282:
[----:B0----5:R-:W-:Y:S01]  /*edb0*/  IMAD.U32 R3, R23, 0x10000, RZ ;  /* 0x0001000017037824 */ /* 0x021fe200078e00ff */
[----:B------:R-:W-:Y:S01]  /*edc0*/  ISETP.GT.AND P1, PT, R17, 0x88, PT ;  /* 0x000000881100780c */ /* 0x000fe20003f24270 */
[----:B------:R-:W-:Y:S01]  /*edd0*/  IMAD.WIDE.U32 R14, R167, R14, R154 ;  /* 0x0000000ea70e7225 */ /* 0x000fe200078e009a */
[----:B------:R-:W-:Y:S03]  /*ede0*/  BSSY B1, `(.L_x_284) ;  /* 0x0000010000017945 */ /* 0x000fe60003800000 */
[----:B------:R-:W-:Y:S01]  /*edf0*/  FMUL R10, R3, R16 ;  /* 0x00000010030a7220 */ /* 0x000fe20000400000 */
[----:B------:R-:W-:Y:S02]  /*ee00*/  ISETP.GT.AND P3, PT, R0, RZ, P1 ;  /* 0x000000ff0000720c */ /* 0x000fe40000f64270 */
[----:B------:R-:W-:Y:S01]  /*ee10*/  IADD3 R152, P4, R152, R14, RZ ;  /* 0x0000000e98987210 */ /* 0x000fe20007f9e0ff */
[----:B------:R-:W-:Y:S01]  /*ee20*/  FFMA R10, R25, R2, R10 ;  /* 0x00000002190a7223 */ /* 0x000fe2000000000a */
[----:B------:R-:W-:-:S02]  /*ee30*/  IADD3 R165, R165, R15, RZ ;  /* 0x0000000fa5a57210 */ /* 0x000fc40007ffe0ff */
[----:B------:R-:W-:Y:S02]  /*ee40*/  IADD3 R14, P5, R18, R14, RZ ;  /* 0x0000000e120e7210 */ /* 0x000fe40007fbe0ff */
[----:B------:R-:W-:Y:S01]  /*ee50*/  F2FP.BF16.F32.PACK_AB R3, RZ, R10 ;  /* 0x0000000aff03723e */ /* 0x000fe200000010ff */
[----:B------:R-:W-:Y:S01]  /*ee60*/  IMAD.X R20, R165, 0x1, R21, P4 ;  /* 0x00000001a5147824 */ /* 0x000fe200020e0615 */
[C---:B------:R-:W-:Y:S02]  /*ee70*/  LEA R10, P4, R152.reuse, R12, 0x1 ;  /* 0x0000000c980a7211 */ /* 0x040fe400078808ff */
[----:B------:R-:W-:Y:S02]  /*ee80*/  PRMT R17, R3, 0x7610, R17 ;  /* 0x0000761003117816 */ /* 0x000fe40000000011 */
[----:B------:R-:W-:Y:S02]  /*ee90*/  LEA.HI.X R11, R152, R13, R20, 0x1, P4 ;  /* 0x0000000d980b7211 */ /* 0x000fe400020f0c14 */
[----:B------:R-:W-:Y:S01]  /*eea0*/  PRMT R3, R23, 0x7610, R3 ;  /* 0x0000761017037816 */ /* 0x000fe20000000003 */
[----:B------:R0:W-:Y:S01]  /*eeb0*/  @P2 STG.E.U16 desc[UR36][R8.64+0x2], R17 ;  /* 0x0000021108002986 */ /* 0x0001e2000c101524 */
[----:B------:R-:W-:Y:S05]  /*eec0*/  @!P3 BRA `(.L_x_285) ;  /* 0x000000000004b947 */ /* 0x000fea0003800000 */
[----:B------:R2:W5:Y:S02]  /*eed0*/  LDG.E.LTC128B.U16 R3, desc[UR36][R10.64] ;  /* 0x000000240a037981 */ /* 0x000564000c1e1520 */
.L_x_285:
[----:B------:R-:W-:Y:S05]  /*eee0*/  BSYNC B1 ;  /* 0x0000000000017941 */ /* 0x000fea0003800000 */
.L_x_284:
[----:B--2--5:R-:W-:Y:S01]  /*eef0*/  IMAD.U32 R11, R3, 0x10000, RZ ;  /* 0x00010000030b7824 */ /* 0x024fe200078e00ff */
[----:B------:R-:W-:Y:S01]  /*ef00*/  IADD3 R10, P2, R8, R158, RZ ;  /* 0x0000009e080a7210 */ /* 0x000fe20007f5e0ff */
[----:B------:R-:W-:Y:S01]  /*ef10*/  IMAD.X R15, R19, 0x1, R165, P5 ;  /* 0x00000001130f7824 */ /* 0x000fe200028e06a5 */
[----:B------:R-:W-:Y:S01]  /*ef20*/  ISETP.GT.AND P5, PT, R0, 0x1, P1 ;  /* 0x000000010000780c */ /* 0x000fe20000fa4270 */
[----:B------:R-:W-:Y:S01]  /*ef30*/  FMUL R11, R11, R16 ;  /* 0x000000100b0b7220 */ /* 0x000fe20000400000 */
[----:B------:R-:W-:Y:S01]  /*ef40*/  BSSY B1, `(.L_x_286) ;  /* 0x000000b000017945 */ /* 0x000fe20003800000 */
[----:B------:R-:W-:-:S04]  /*ef50*/  IMAD.WIDE.U32 R22, R22, UR43, R14 ;  /* 0x0000002b16167c25 */ /* 0x000fc8000f8e000e */
[----:B------:R-:W-:Y:S01]  /*ef60*/  FFMA R11, R26, R2, R11 ;  /* 0x000000021a0b7223 */ /* 0x000fe2000000000b */
[----:B------:R-:W-:-:S04]  /*ef70*/  IADD3 R157, R157, R23, RZ ;  /* 0x000000179d9d7210 */ /* 0x000fc80007ffe0ff */
[----:B------:R-:W-:Y:S01]  /*ef80*/  F2FP.BF16.F32.PACK_AB R14, RZ, R11 ;  /* 0x0000000bff0e723e */ /* 0x000fe200000010ff */
[----:B------:R-:W-:Y:S01]  /*ef90*/  IMAD.X R11, R9, 0x1, R156, P2 ;  /* 0x00000001090b7824 */ /* 0x000fe200010e069c */
[----:B------:R-:W-:-:S04]  /*efa0*/  LEA R12, P4, R22, R12, 0x1 ;  /* 0x0000000c160c7211 */ /* 0x000fc800078808ff */
[----:B------:R2:W-:Y:S01]  /*efb0*/  @P3 STG.E.U16 desc[UR36][R10.64], R14 ;  /* 0x0000000e0a003986 */ /* 0x0005e2000c101524 */
[----:B------:R-:W-:Y:S01]  /*efc0*/  LEA.HI.X R13, R22, R13, R157, 0x1, P4 ;  /* 0x0000000d160d7211 */ /* 0x000fe200020f0c9d */
[----:B------:R-:W-:Y:S07]  /*efd0*/  @!P5 BRA `(.L_x_287) ;  /* 0x000000000004d947 */ /* 0x000fee0003800000 */
[----:B------:R3:W5:Y:S02]  /*efe0*/  LDG.E.LTC128B.U16 R3, desc[UR36][R12.64+0x2] ;  /* 0x000002240c037981 */ /* 0x000764000c1e1520 */
.L_x_287:
[----:B------:R-:W-:Y:S05]  /*eff0*/  BSYNC B1 ;  /* 0x0000000000017941 */ /* 0x000fea0003800000 */
.L_x_286:
[----:B-----5:R-:W-:Y:S01]  /*f000*/  IMAD.U32 R15, R3, 0x10000, RZ ;  /* 0x00010000030f7824 */ /* 0x020fe200078e00ff */
[----:B------:R-:W-:Y:S01]  /*f010*/  ISETP.GT.AND P2, PT, R0, 0x8, P0 ;  /* 0x000000080000780c */ /* 0x000fe20000744270 */
[----:B------:R-:W-:Y:S02]  /*f020*/  BSSY B1, `(.L_x_288) ;  /* 0x0000007000017945 */ /* 0x000fe40003800000 */
[----:B--2---:R-:W-:-:S04]  /*f030*/  FMUL R14, R15, R16 ;  /* 0x000000100f0e7220 */ /* 0x004fc80000400000 */
[----:B------:R-:W-:-:S05]  /*f040*/  FFMA R14, R27, R2, R14 ;  /* 0x000000021b0e7223 */ /* 0x000fca000000000e */
[----:B------:R-:W-:-:S05]  /*f050*/  F2FP.BF16.F32.PACK_AB R14, RZ, R14 ;  /* 0x0000000eff0e723e */ /* 0x000fca00000010ff */
[----:B------:R2:W-:Y:S01]  /*f060*/  @P5 STG.E.U16 desc[UR36][R10.64+0x2], R14 ;  /* 0x0000020e0a005986 */ /* 0x0005e2000c101524 */
[----:B------:R-:W-:Y:S05]  /*f070*/  @!P2 BRA `(.L_x_289) ;  /* 0x000000000004a947 */ /* 0x000fea0003800000 */
[----:B------:R4:W5:Y:S02]  /*f080*/  LDG.E.LTC128B.U16 R3, desc[UR36][R6.64+0x10] ;  /* 0x0000102406037981 */ /* 0x000964000c1e1520 */
.L_x_289:
[----:B------:R-:W-:Y:S05]  /*f090*/  BSYNC B1 ;  /* 0x0000000000017941 */ /* 0x000fea0003800000 */
.L_x_288:
[----:B--2--5:R-:W-:Y:S01]  /*f0a0*/  IMAD.U32 R11, R3, 0x10000, RZ ;  /* 0x00010000030b7824 */ /* 0x024fe200078e00ff */
[----:B------:R-:W-:Y:S01]  /*f0b0*/  ISETP.GT.AND P3, PT, R0, 0x9, P0 ;  /* 0x000000090000780c */ /* 0x000fe20000764270 */
[----:B------:R-:W-:Y:S02]  /*f0c0*/  BSSY B1, `(.L_x_290) ;  /* 0x0000007000017945 */ /* 0x000fe40003800000 */
[----:B------:R-:W-:-:S04]  /*f0d0*/  FMUL R11, R11, R16 ;  /* 0x000000100b0b7220 */ /* 0x000fc80000400000 */
[----:B------:R-:W-:-:S05]  /*f0e0*/  FFMA R11, R28, R2, R11 ;  /* 0x000000021c0b7223 */ /* 0x000fca000000000b */
[----:B------:R-:W-:-:S05]  /*f0f0*/  F2FP.BF16.F32.PACK_AB R11, RZ, R11 ;  /* 0x0000000bff0b723e */ /* 0x000fca00000010ff */
[----:B------:R2:W-:Y:S01]  /*f100*/  @P2 STG.E.U16 desc[UR36][R8.64+0x10], R11 ;  /* 0x0000100b08002986 */ /* 0x0005e2000c101524 */
[----:B------:R-:W-:Y:S05]  /*f110*/  @!P3 BRA `(.L_x_291) ;  /* 0x000000000004b947 */ /* 0x000fea0003800000 */
[----:B------:R0:W5:Y:S02]  /*f120*/  LDG.E.LTC128B.U16 R3, desc[UR36][R6.64+0x12] ;  /* 0x0000122406037981 */ /* 0x000164000c1e1520 */
.L_x_291:
[----:B------:R-:W-:Y:S05]  /*f130*/  BSYNC B1 ;  /* 0x0000000000017941 */ /* 0x000fea0003800000 */
.L_x_290:
[----:B--2--5:R-:W-:Y:S01]  /*f140*/  SHF.L.U32 R11, R3, 0x10, RZ ;  /* 0x00000010030b7819 */ /* 0x024fe200000006ff */
[----:B------:R-:W-:Y:S01]  /*f150*/  BSSY B1, `(.L_x_292) ;  /* 0x0000008000017945 */ /* 0x000fe20003800000 */
[----:B------:R-:W-:-:S03]  /*f160*/  ISETP.GT.AND P4, PT, R0, 0x8, P1 ;  /* 0x000000080000780c */ /* 0x000fc60000f84270 */
[----:B------:R-:W-:-:S04]  /*f170*/  FMUL R10, R11, R16 ;  /* 0x000000100b0a7220 */ /* 0x000fc80000400000 */
[----:B------:R-:W-:-:S05]  /*f180*/  FFMA R10, R29, R2, R10 ;  /* 0x000000021d0a7223 */ /* 0x000fca000000000a */
[----:B------:R-:W-:-:S05]  /*f190*/  F2FP.BF16.F32.PACK_AB R10, RZ, R10 ;  /* 0x0000000aff0a723e */ /* 0x000fca00000010ff */
[----:B------:R2:W-:Y:S01]  /*f1a0*/  @P3 STG.E.U16 desc[UR36][R8.64+0x12], R10 ;  /* 0x0000120a08003986 */ /* 0x0005e2000c101524 */
[----:B------:R-:W-:Y:S05]  /*f1b0*/  @!P4 BRA `(.L_x_293) ;  /* 0x000000000004c947 */ /* 0x000fea0003800000 */
[----:B------:R0:W5:Y:S02]  /*f1c0*/  LDG.E.LTC128B.U16 R3, desc[UR36][R12.64+0x10] ;  /* 0x000010240c037981 */ /* 0x000164000c1e1520 */
.L_x_293:
[----:B------:R-:W-:Y:S05]  /*f1d0*/  BSYNC B1 ;  /* 0x0000000000017941 */ /* 0x000fea0003800000 */
.L_x_292:
[----:B-----5:R-:W-:Y:S01]  /*f1e0*/  IMAD.U32 R11, R3, 0x10000, RZ ;  /* 0x00010000030b7824 */ /* 0x020fe200078e00ff */
[----:B--2---:R-:W-:Y:S01]  /*f1f0*/  IADD3 R10, P3, R158, R8, RZ ;  /* 0x000000089e0a7210 */ /* 0x004fe20007f7e0ff */
[----:B------:R-:W-:Y:S01]  /*f200*/  BSSY B1, `(.L_x_294) ;  /* 0x0000009000017945 */ /* 0x000fe20003800000 */
[----:B------:R-:W-:Y:S01]  /*f210*/  ISETP.GT.AND P2, PT, R0, 0x9, P1 ;  /* 0x000000090000780c */ /* 0x000fe20000f44270 */
[----:B------:R-:W-:-:S04]  /*f220*/  FMUL R11, R11, R16 ;  /* 0x000000100b0b7220 */ /* 0x000fc80000400000 */
[----:B------:R-:W-:-:S05]  /*f230*/  FFMA R11, R30, R2, R11 ;  /* 0x000000021e0b7223 */ /* 0x000fca000000000b */
[----:B------:R-:W-:Y:S01]  /*f240*/  F2FP.BF16.F32.PACK_AB R14, RZ, R11 ;  /* 0x0000000bff0e723e */ /* 0x000fe200000010ff */
[----:B------:R-:W-:-:S05]  /*f250*/  IMAD.X R11, R156, 0x1, R9, P3 ;  /* 0x000000019c0b7824 */ /* 0x000fca00018e0609 */
[----:B------:R2:W-:Y:S01]  /*f260*/  @P4 STG.E.U16 desc[UR36][R10.64+0x10], R14 ;  /* 0x0000100e0a004986 */ /* 0x0005e2000c101524 */
[----:B------:R-:W-:Y:S05]  /*f270*/  @!P2 BRA `(.L_x_295) ;  /* 0x000000000004a947 */ /* 0x000fea0003800000 */
[----:B------:R0:W5:Y:S02]  /*f280*/  LDG.E.LTC128B.U16 R3, desc[UR36][R12.64+0x12] ;  /* 0x000012240c037981 */ /* 0x000164000c1e1520 */
.L_x_295:
[----:B------:R-:W-:Y:S05]  /*f290*/  BSYNC B1 ;  /* 0x0000000000017941 */ /* 0x000fea0003800000 */
.L_x_294:
[----:B--2--5:R-:W-:Y:S01]  /*f2a0*/  IMAD.U32 R11, R3, 0x10000, RZ ;  /* 0x00010000030b7824 */ /* 0x024fe200078e00ff */
[----:B------:R-:W-:Y:S01]  /*f2b0*/  IADD3 R158, P3, P4, R158, R4, R159 ;  /* 0x000000049e9e7210 */ /* 0x000fe20007c7e09f */
[----:B------:R-:W-:Y:S01]  /*f2c0*/  BSSY B1, `(.L_x_296) ;  /* 0x0000009000017945 */ /* 0x000fe20003800000 */
[----:B------:R-:W-:Y:S01]  /*f2d0*/  ISETP.GT.AND P5, PT, R0, 0x10, P0 ;  /* 0x000000100000780c */ /* 0x000fe200007a4270 */
[----:B------:R-:W-:Y:S01]  /*f2e0*/  FMUL R10, R11, R16 ;  /* 0x000000100b0a7220 */ /* 0x000fe20000400000 */
[----:B------:R-:W-:-:S03]  /*f2f0*/  IADD3.X R159, R156, R5, R161, P3, P4 ;  /* 0x000000059c9f7210 */ /* 0x000fc60001fe84a1 */
[----:B------:R-:W-:-:S05]  /*f300*/  FFMA R10, R31, R2, R10 ;  /* 0x000000021f0a7223 */ /* 0x000fca000000000a */
[----:B------:R-:W-:-:S05]  /*f310*/  F2FP.BF16.F32.PACK_AB R10, RZ, R10 ;  /* 0x0000000aff0a723e */ /* 0x000fca00000010ff */
[----:B------:R2:W-:Y:S01]  /*f320*/  @P2 STG.E.U16 desc[UR36][R158.64+0x12], R10 ;  /* 0x0000120a9e002986 */ /* 0x0005e2000c101524 */
[----:B------:R-:W-:Y:S05]  /*f330*/  @!P5 BRA `(.L_x_297) ;  /* 0x000000000004d947 */ /* 0x000fea0003800000 */
[----:B------:R0:W5:Y:S02]  /*f340*/  LDG.E.LTC128B.U16 R3, desc[UR36][R6.64+0x20] ;  /* 0x0000202406037981 */ /* 0x000164000c1e1520 */
.L_x_297:
[----:B------:R-:W-:Y:S05]  /*f350*/  BSYNC B1 ;  /* 0x0000000000017941 */ /* 0x000fea0003800000 */
.L_x_296:
[----:B-----5:R-:W-:Y:S01]  /*f360*/  SHF.L.U32 R5, R3, 0x10, RZ ;  /* 0x0000001003057819 */ /* 0x020fe200000006ff */
        /* <DEDUP_REMOVED lines=8> */
.L_x_299:
[----:B------:R-:W-:Y:S05]  /*f3f0*/  BSYNC B1 ;  /* 0x0000000000017941 */ /* 0x000fea0003800000 */
.L_x_298:
[----:B0----5:R-:W-:Y:S01]  /*f400*/  IMAD.U32 R5, R3, 0x10000, RZ ;  /* 0x0001000003057824 */ /* 0x021fe200078e00ff */
        /* <DEDUP_REMOVED lines=8> */
.L_x_301:
[----:B------:R-:W-:Y:S05]  /*f490*/  BSYNC B1 ;  /* 0x0000000000017941 */ /* 0x000fea0003800000 */
.L_x_300:
[----:B-----5:R-:W-:Y:S01]  /*f4a0*/  IMAD.U32 R5, R3, 0x10000, RZ ;  /* 0x0001000003057824 */ /* 0x020fe200078e00ff */
[----:B------:R-:W-:Y:S01]  /*f4b0*/  ISETP.GT.AND P2, PT, R0, 0x11, P1 ;  /* 0x000000110000780c */ /* 0x000fe20000f44270 */
[----:B0-----:R-:W-:Y:S01]  /*f4c0*/  @P3 IMAD.MOV.U32 R4, RZ, RZ, R158 ;  /* 0x000000ffff043224 */ /* 0x001fe200078e009e */
[----:B------:R-:W-:Y:S01]  /*f4d0*/  BSSY B1, `(.L_x_302) ;  /* 0x0000009000017945 */ /* 0x000fe20003800000 */
[----:B------:R-:W-:-:S04]  /*f4e0*/  FMUL R5, R5, R16 ;  /* 0x0000001005057220 */ /* 0x000fc80000400000 */
[----:B------:R-:W-:-:S05]  /*f4f0*/  FFMA R5, R34, R2, R5 ;  /* 0x0000000222057223 */ /* 0x000fca0000000005 */
[----:B------:R-:W-:-:S04]  /*f500*/  F2FP.BF16.F32.PACK_AB R5, RZ, R5 ;  /* 0x00000005ff05723e */ /* 0x000fc800000010ff */
[----:B--2---:R-:W-:Y:S02]  /*f510*/  PRMT R10, R5, 0x7610, R10 ;  /* 0x00007610050a7816 */ /* 0x004fe4000000000a */
[----:B------:R-:W-:-:S05]  /*f520*/  @P3 MOV R5, R159 ;  /* 0x0000009f00053202 */ /* 0x000fca0000000f00 */
[----:B------:R0:W-:Y:S01]  /*f530*/  @P3 STG.E.U16 desc[UR36][R4.64+0x20], R10 ;  /* 0x0000200a04003986 */ /* 0x0001e2000c101524 */
[----:B------:R-:W-:Y:S05]  /*f540*/  @!P2 BRA `(.L_x_303) ;  /* 0x000000000004a947 */ /* 0x000fea0003800000 */
[----:B------:R2:W5:Y:S02]  /*f550*/  LDG.E.LTC128B.U16 R3, desc[UR36][R12.64+0x22] ;  /* 0x000022240c037981 */ /* 0x000564000c1e1520 */
.L_x_303:
[----:B------:R-:W-:Y:S05]  /*f560*/  BSYNC B1 ;  /* 0x0000000000017941 */ /* 0x000fea0003800000 */
.L_x_302:
[----:B0----5:R-:W-:Y:S01]  /*f570*/  IMAD.U32 R5, R3, 0x10000, RZ ;  /* 0x0001000003057824 */ /* 0x021fe200078e00ff */
[----:B------:R-:W-:Y:S01]  /*f580*/  ISETP.GT.AND P3, PT, R0, 0x18, P0 ;  /* 0x000000180000780c */ /* 0x000fe20000764270 */
[----:B------:R-:W-:Y:S02]  /*f590*/  BSSY B1, `(.L_x_304) ;  /* 0x000000a000017945 */ /* 0x000fe40003800000 */
[----:B------:R-:W-:Y:S01]  /*f5a0*/  FMUL R4, R5, R16 ;  /* 0x0000001005047220 */ /* 0x000fe20000400000 */
[----:B------:R-:W-:-:S03]  /*f5b0*/  @P2 IMAD.MOV.U32 R5, RZ, RZ, R159 ;  /* 0x000000ffff052224 */ /* 0x000fc600078e009f */
[----:B------:R-:W-:-:S05]  /*f5c0*/  FFMA R4, R35, R2, R4 ;  /* 0x0000000223047223 */ /* 0x000fca0000000004 */
[----:B------:R-:W-:-:S04]  /*f5d0*/  F2FP.BF16.F32.PACK_AB R4, RZ, R4 ;  /* 0x00000004ff04723e */ /* 0x000fc800000010ff */
[----:B------:R-:W-:Y:S01]  /*f5e0*/  PRMT R10, R4, 0x7610, R10 ;  /* 0x00007610040a7816 */ /* 0x000fe2000000000a */
[----:B------:R-:W-:-:S05]  /*f5f0*/  @P2 IMAD.MOV.U32 R4, RZ, RZ, R158 ;  /* 0x000000ffff042224 */ /* 0x000fca00078e009e */
[----:B------:R0:W-:Y:S01]  /*f600*/  @P2 STG.E.U16 desc[UR36][R4.64+0x22], R10 ;  /* 0x0000220a04002986 */ /* 0x0001e2000c101524 */
[----:B------:R-:W-:Y:S05]  /*f610*/  @!P3 BRA `(.L_x_305) ;  /* 0x000000000004b947 */ /* 0x000fea0003800000 */
[----:B------:R0:W5:Y:S02]  /*f620*/  LDG.E.LTC128B.U16 R3, desc[UR36][R6.64+0x30] ;  /* 0x0000302406037981 */ /* 0x000164000c1e1520 */
.L_x_305:
[----:B------:R-:W-:Y:S05]  /*f630*/  BSYNC B1 ;  /* 0x0000000000017941 */ /* 0x000fea0003800000 */
.L_x_304:
[----:B0----5:R-:W-:Y:S01]  /*f640*/  SHF.L.U32 R5, R3, 0x10, RZ ;  /* 0x0000001003057819 */ /* 0x021fe200000006ff */
        /* <DEDUP_REMOVED lines=8> */
.L_x_307:
[----:B------:R-:W-:Y:S05]  /*f6d0*/  BSYNC B1 ;  /* 0x0000000000017941 */ /* 0x000fea0003800000 */
.L_x_306:
        /* <DEDUP_REMOVED lines=9> */
.L_x_309:
[----:B------:R-:W-:Y:S05]  /*f770*/  BSYNC B1 ;  /* 0x0000000000017941 */ /* 0x000fea0003800000 */
.L_x_308:
[----:B-----5:R-:W-:Y:S01]  /*f780*/  IMAD.U32 R5, R3, 0x10000, RZ ;  /* 0x0001000003057824 */ /* 0x020fe200078e00ff */
[----:B------:R-:W-:Y:S01]  /*f790*/  ISETP.GT.AND P2, PT, R0, 0x19, P1 ;  /* 0x000000190000780c */ /* 0x000fe20000f44270 */
[----:B0-----:R-:W-:Y:S01]  /*f7a0*/  @P3 IMAD.MOV.U32 R4, RZ, RZ, R158 ;  /* 0x000000ffff043224 */ /* 0x001fe200078e009e */
[----:B------:R-:W-:Y:S01]  /*f7b0*/  BSSY B1, `(.L_x_310) ;  /* 0x0000009000017945 */ /* 0x000fe20003800000 */
[----:B------:R-:W-:-:S04]  /*f7c0*/  FMUL R5, R5, R16 ;  /* 0x0000001005057220 */ /* 0x000fc80000400000 */
[----:B------:R-:W-:-:S05]  /*f7d0*/  FFMA R5, R38, R2, R5 ;  /* 0x0000000226057223 */ /* 0x000fca0000000005 */
[----:B------:R-:W-:-:S04]  /*f7e0*/  F2FP.BF16.F32.PACK_AB R5, RZ, R5 ;  /* 0x00000005ff05723e */ /* 0x000fc800000010ff */
[----:B------:R-:W-:Y:S02]  /*f7f0*/  PRMT R10, R5, 0x7610, R10 ;  /* 0x00007610050a7816 */ /* 0x000fe4000000000a */
[----:B------:R-:W-:-:S05]  /*f800*/  @P3 MOV R5, R159 ;  /* 0x0000009f00053202 */ /* 0x000fca0000000f00 */
[----:B------:R0:W-:Y:S01]  /*f810*/  @P3 STG.E.U16 desc[UR36][R4.64+0x30], R10 ;  /* 0x0000300a04003986 */ /* 0x0001e2000c101524 */
[----:B------:R-:W-:Y:S05]  /*f820*/  @!P2 BRA `(.L_x_311) ;  /* 0x000000000004a947 */ /* 0x000fea0003800000 */
[----:B------:R0:W5:Y:S02]  /*f830*/  LDG.E.LTC128B.U16 R3, desc[UR36][R12.64+0x32] ;  /* 0x000032240c037981 */ /* 0x000164000c1e1520 */
.L_x_311:
[----:B------:R-:W-:Y:S05]  /*f840*/  BSYNC B1 ;  /* 0x0000000000017941 */ /* 0x000fea0003800000 */
.L_x_310:
        /* <DEDUP_REMOVED lines=12> */
.L_x_313:
[----:B------:R-:W-:Y:S05]  /*f910*/  BSYNC B1 ;  /* 0x0000000000017941 */ /* 0x000fea0003800000 */
.L_x_312:
        /* <DEDUP_REMOVED lines=9> */
.L_x_315:
[----:B------:R-:W-:Y:S05]  /*f9b0*/  BSYNC B1 ;  /* 0x0000000000017941 */ /* 0x000fea0003800000 */
.L_x_314:
        /* <DEDUP_REMOVED lines=9> */
.L_x_317:
[----:B------:R-:W-:Y:S05]  /*fa50*/  BSYNC B1 ;  /* 0x0000000000017941 */ /* 0x000fea0003800000 */
.L_x_316:
        /* <DEDUP_REMOVED lines=12> */
.L_x_319:
[----:B------:R-:W-:Y:S05]  /*fb20*/  BSYNC B1 ;  /* 0x0000000000017941 */ /* 0x000fea0003800000 */
.L_x_318:
        /* <DEDUP_REMOVED lines=12> */
.L_x_321:
[----:B------:R-:W-:Y:S05]  /*fbf0*/  BSYNC B1 ;  /* 0x0000000000017941 */ /* 0x000fea0003800000 */
.L_x_320:
        /* <DEDUP_REMOVED lines=9> */
.L_x_323:
[----:B------:R-:W-:Y:S05]  /*fc90*/  BSYNC B1 ;  /* 0x0000000000017941 */ /* 0x000fea0003800000 */
.L_x_322:
        /* <DEDUP_REMOVED lines=9> */
.L_x_325:
[----:B------:R-:W-:Y:S05]  /*fd30*/  BSYNC B1 ;  /* 0x0000000000017941 */ /* 0x000fea0003800000 */
.L_x_324:
        /* <DEDUP_REMOVED lines=12> */
.L_x_327:
[----:B------:R-:W-:Y:S05]  /*fe00*/  BSYNC B1 ;  /* 0x0000000000017941 */ /* 0x000fea0003800000 */
.L_x_326:
        /* <DEDUP_REMOVED lines=12> */
.L_x_329:
[----:B------:R-:W-:Y:S05]  /*fed0*/  BSYNC B1 ;  /* 0x0000000000017941 */ /* 0x000fea0003800000 */
.L_x_328:
        /* <DEDUP_REMOVED lines=9> */
.L_x_331:
[----:B------:R-:W-:Y:S05]  /*ff70*/  BSYNC B1 ;  /* 0x0000000000017941 */ /* 0x000fea0003800000 */
.L_x_330:
        /* <DEDUP_REMOVED lines=9> */
.L_x_333:
[----:B------:R-:W-:Y:S05]  /*10010*/  BSYNC B1 ;  /* 0x0000000000017941 */ /* 0x000fea0003800000 */
.L_x_332:
        /* <DEDUP_REMOVED lines=12> */
.L_x_335:
[----:B------:R-:W-:Y:S05]  /*100e0*/  BSYNC B1 ;  /* 0x0000000000017941 */ /* 0x000fea0003800000 */
.L_x_334:
        /* <DEDUP_REMOVED lines=12> */
.L_x_337:
[----:B------:R-:W-:Y:S05]  /*101b0*/  BSYNC B1 ;  /* 0x0000000000017941 */ /* 0x000fea0003800000 */
.L_x_336:
        /* <DEDUP_REMOVED lines=9> */
.L_x_339:
[----:B------:R-:W-:Y:S05]  /*10250*/  BSYNC B1 ;  /* 0x0000000000017941 */ /* 0x000fea0003800000 */
.L_x_338:
        /* <DEDUP_REMOVED lines=9> */
.L_x_341:
[----:B------:R-:W-:Y:S05]  /*102f0*/  BSYNC B1 ;  /* 0x0000000000017941 */ /* 0x000fea0003800000 */
.L_x_340:
        /* <DEDUP_REMOVED lines=12> */
.L_x_343:
[----:B------:R-:W-:Y:S05]  /*103c0*/  BSYNC B1 ;  /* 0x0000000000017941 */ /* 0x000fea0003800000 */
.L_x_342:
        /* <DEDUP_REMOVED lines=12> */
.L_x_345:
[----:B------:R-:W-:Y:S05]  /*10490*/  BSYNC B1 ;  /* 0x0000000000017941 */ /* 0x000fea0003800000 */
.L_x_344:
        /* <DEDUP_REMOVED lines=9> */
.L_x_347:
[----:B------:R-:W-:Y:S05]  /*10530*/  BSYNC B1 ;  /* 0x0000000000017941 */ /* 0x000fea0003800000 */
.L_x_346:
        /* <DEDUP_REMOVED lines=9> */
.L_x_349:
[----:B------:R-:W-:Y:S05]  /*105d0*/  BSYNC B1 ;  /* 0x0000000000017941 */ /* 0x000fea0003800000 */
.L_x_348:
        /* <DEDUP_REMOVED lines=12> */
.L_x_351:
[----:B------:R-:W-:Y:S05]  /*106a0*/  BSYNC B1 ;  /* 0x0000000000017941 */ /* 0x000fea0003800000 */
.L_x_350:
        /* <DEDUP_REMOVED lines=12> */
.L_x_353:
[----:B------:R-:W-:Y:S05]  /*10770*/  BSYNC B1 ;  /* 0x0000000000017941 */ /* 0x000fea0003800000 */
.L_x_352:
        /* <DEDUP_REMOVED lines=9> */
.L_x_355:
[----:B------:R-:W-:Y:S05]  /*10810*/  BSYNC B1 ;  /* 0x0000000000017941 */ /* 0x000fea0003800000 */
.L_x_354:
        /* <DEDUP_REMOVED lines=9> */
.L_x_357:
[----:B------:R-:W-:Y:S05]  /*108b0*/  BSYNC B1 ;  /* 0x0000000000017941 */ /* 0x000fea0003800000 */
.L_x_356:
        /* <DEDUP_REMOVED lines=12> */
.L_x_359:
[----:B------:R-:W-:Y:S05]  /*10980*/  BSYNC B1 ;  /* 0x0000000000017941 */ /* 0x000fea0003800000 */
.L_x_358:
        /* <DEDUP_REMOVED lines=12> */
.L_x_361:
[----:B------:R-:W-:Y:S05]  /*10a50*/  BSYNC B1 ;  /* 0x0000000000017941 */ /* 0x000fea0003800000 */
.L_x_360:
        /* <DEDUP_REMOVED lines=9> */
.L_x_363:
[----:B------:R-:W-:Y:S05]  /*10af0*/  BSYNC B1 ;  /* 0x0000000000017941 */ /* 0x000fea0003800000 */
.L_x_362:
        /* <DEDUP_REMOVED lines=9> */
.L_x_365:
[----:B------:R-:W-:Y:S05]  /*10b90*/  BSYNC B1 ;  /* 0x0000000000017941 */ /* 0x000fea0003800000 */
.L_x_364:
        /* <DEDUP_REMOVED lines=12> */
.L_x_367:
[----:B------:R-:W-:Y:S05]  /*10c60*/  BSYNC B1 ;  /* 0x0000000000017941 */ /* 0x000fea0003800000 */
.L_x_366:
        /* <DEDUP_REMOVED lines=12> */
.L_x_369:
[----:B------:R-:W-:Y:S05]  /*10d30*/  BSYNC B1 ;  /* 0x0000000000017941 */ /* 0x000fea0003800000 */
.L_x_368:
        /* <DEDUP_REMOVED lines=9> */
.L_x_371:
[----:B------:R-:W-:Y:S05]  /*10dd0*/  BSYNC B1 ;  /* 0x0000000000017941 */ /* 0x000fea0003800000 */
.L_x_370:
        /* <DEDUP_REMOVED lines=9> */
.L_x_373:
[----:B------:R-:W-:Y:S05]  /*10e70*/  BSYNC B1 ;  /* 0x0000000000017941 */ /* 0x000fea0003800000 */
.L_x_372:
        /* <DEDUP_REMOVED lines=12> */
.L_x_375:
[----:B------:R-:W-:Y:S05]  /*10f40*/  BSYNC B1 ;  /* 0x0000000000017941 */ /* 0x000fea0003800000 */
.L_x_374:
        /* <DEDUP_REMOVED lines=12> */
.L_x_377:
[----:B------:R-:W-:Y:S05]  /*11010*/  BSYNC B1 ;  /* 0x0000000000017941 */ /* 0x000fea0003800000 */
.L_x_376:
        /* <DEDUP_REMOVED lines=9> */
.L_x_379:
[----:B------:R-:W-:Y:S05]  /*110b0*/  BSYNC B1 ;  /* 0x0000000000017941 */ /* 0x000fea0003800000 */
.L_x_378:
        /* <DEDUP_REMOVED lines=9> */
.L_x_381:
[----:B------:R-:W-:Y:S05]  /*11150*/  BSYNC B1 ;  /* 0x0000000000017941 */ /* 0x000fea0003800000 */
.L_x_380:
        /* <DEDUP_REMOVED lines=12> */
.L_x_383:
[----:B------:R-:W-:Y:S05]  /*11220*/  BSYNC B1 ;  /* 0x0000000000017941 */ /* 0x000fea0003800000 */
.L_x_382:
        /* <DEDUP_REMOVED lines=12> */
.L_x_385:
[----:B------:R-:W-:Y:S05]  /*112f0*/  BSYNC B1 ;  /* 0x0000000000017941 */ /* 0x000fea0003800000 */
.L_x_384:
        /* <DEDUP_REMOVED lines=9> */
.L_x_387:
[----:B------:R-:W-:Y:S05]  /*11390*/  BSYNC B1 ;  /* 0x0000000000017941 */ /* 0x000fea0003800000 */
.L_x_386:
        /* <DEDUP_REMOVED lines=9> */
.L_x_389:
[----:B------:R-:W-:Y:S05]  /*11430*/  BSYNC B1 ;  /* 0x0000000000017941 */ /* 0x000fea0003800000 */
.L_x_388:
        /* <DEDUP_REMOVED lines=12> */
.L_x_391:
[----:B------:R-:W-:Y:S05]  /*11500*/  BSYNC B1 ;  /* 0x0000000000017941 */ /* 0x000fea0003800000 */
.L_x_390:
        /* <DEDUP_REMOVED lines=12> */
.L_x_393:
[----:B------:R-:W-:Y:S05]  /*115d0*/  BSYNC B1 ;  /* 0x0000000000017941 */ /* 0x000fea0003800000 */
.L_x_392:
        /* <DEDUP_REMOVED lines=9> */
.L_x_395:
[----:B------:R-:W-:Y:S05]  /*11670*/  BSYNC B1 ;  /* 0x0000000000017941 */ /* 0x000fea0003800000 */
.L_x_394:
        /* <DEDUP_REMOVED lines=9> */
.L_x_397:
[----:B------:R-:W-:Y:S05]  /*11710*/  BSYNC B1 ;  /* 0x0000000000017941 */ /* 0x000fea0003800000 */
.L_x_396:
        /* <DEDUP_REMOVED lines=12> */
.L_x_399:
[----:B------:R-:W-:Y:S05]  /*117e0*/  BSYNC B1 ;  /* 0x0000000000017941 */ /* 0x000fea0003800000 */
.L_x_398:
        /* <DEDUP_REMOVED lines=12> */
.L_x_401:
[----:B------:R-:W-:Y:S05]  /*118b0*/  BSYNC B1 ;  /* 0x0000000000017941 */ /* 0x000fea0003800000 */
.L_x_400:
        /* <DEDUP_REMOVED lines=9> */
.L_x_403:
[----:B------:R-:W-:Y:S05]  /*11950*/  BSYNC B1 ;  /* 0x0000000000017941 */ /* 0x000fea0003800000 */
.L_x_402:
        /* <DEDUP_REMOVED lines=9> */
.L_x_405:
[----:B------:R-:W-:Y:S05]  /*119f0*/  BSYNC B1 ;  /* 0x0000000000017941 */ /* 0x000fea0003800000 */
.L_x_404:
        /* <DEDUP_REMOVED lines=12> */
.L_x_407:
[----:B------:R-:W-:Y:S05]  /*11ac0*/  BSYNC B1 ;  /* 0x0000000000017941 */ /* 0x000fea0003800000 */
.L_x_406:
        /* <DEDUP_REMOVED lines=12> */
.L_x_409:
[----:B------:R-:W-:Y:S05]  /*11b90*/  BSYNC B1 ;  /* 0x0000000000017941 */ /* 0x000fea0003800000 */
.L_x_408:
        /* <DEDUP_REMOVED lines=9> */
.L_x_411:
[----:B------:R-:W-:Y:S05]  /*11c30*/  BSYNC B1 ;  /* 0x0000000000017941 */ /* 0x000fea0003800000 */
.L_x_410:
        /* <DEDUP_REMOVED lines=9> */
.L_x_413:
[----:B------:R-:W-:Y:S05]  /*11cd0*/  BSYNC B1 ;  /* 0x0000000000017941 */ /* 0x000fea0003800000 */
.L_x_412:
        /* <DEDUP_REMOVED lines=12> */
.L_x_415:
[----:B------:R-:W-:Y:S05]  /*11da0*/  BSYNC B1 ;  /* 0x0000000000017941 */ /* 0x000fea0003800000 */
.L_x_414:
        /* <DEDUP_REMOVED lines=12> */
.L_x_417:
[----:B------:R-:W-:Y:S05]  /*11e70*/  BSYNC B1 ;  /* 0x0000000000017941 */ /* 0x000fea0003800000 */
.L_x_416:
        /* <DEDUP_REMOVED lines=9> */
.L_x_419:
[----:B------:R-:W-:Y:S05]  /*11f10*/  BSYNC B1 ;  /* 0x0000000000017941 */ /* 0x000fea0003800000 */
.L_x_418:
        /* <DEDUP_REMOVED lines=9> */
.L_x_421:
[----:B------:R-:W-:Y:S05]  /*11fb0*/  BSYNC B1 ;  /* 0x0000000000017941 */ /* 0x000fea0003800000 */
.L_x_420:
        /* <DEDUP_REMOVED lines=12> */
.L_x_423:
[----:B------:R-:W-:Y:S05]  /*12080*/  BSYNC B1 ;  /* 0x0000000000017941 */ /* 0x000fea0003800000 */
.L_x_422:
        /* <DEDUP_REMOVED lines=12> */
.L_x_425:
[----:B------:R-:W-:Y:S05]  /*12150*/  BSYNC B1 ;  /* 0x0000000000017941 */ /* 0x000fea0003800000 */
.L_x_424:
        /* <DEDUP_REMOVED lines=9> */
.L_x_427:
[----:B------:R-:W-:Y:S05]  /*121f0*/  BSYNC B1 ;  /* 0x0000000000017941 */ /* 0x000fea0003800000 */
.L_x_426:
        /* <DEDUP_REMOVED lines=9> */
.L_x_429:
[----:B------:R-:W-:Y:S05]  /*12290*/  BSYNC B1 ;  /* 0x0000000000017941 */ /* 0x000fea0003800000 */
.L_x_428:
        /* <DEDUP_REMOVED lines=12> */
.L_x_431:
[----:B------:R-:W-:Y:S05]  /*12360*/  BSYNC B1 ;  /* 0x0000000000017941 */ /* 0x000fea0003800000 */
.L_x_430:
        /* <DEDUP_REMOVED lines=12> */
.L_x_433:
[----:B------:R-:W-:Y:S05]  /*12430*/  BSYNC B1 ;  /* 0x0000000000017941 */ /* 0x000fea0003800000 */
.L_x_432:
        /* <DEDUP_REMOVED lines=9> */
.L_x_435:
[----:B------:R-:W-:Y:S05]  /*124d0*/  BSYNC B1 ;  /* 0x0000000000017941 */ /* 0x000fea0003800000 */
.L_x_434:
        /* <DEDUP_REMOVED lines=9> */
.L_x_437:
[----:B------:R-:W-:Y:S05]  /*12570*/  BSYNC B1 ;  /* 0x0000000000017941 */ /* 0x000fea0003800000 */
.L_x_436:
        /* <DEDUP_REMOVED lines=12> */
.L_x_439:
[----:B------:R-:W-:Y:S05]  /*12640*/  BSYNC B1 ;  /* 0x0000000000017941 */ /* 0x000fea0003800000 */
.L_x_438:
        /* <DEDUP_REMOVED lines=12> */
.L_x_441:
[----:B------:R-:W-:Y:S05]  /*12710*/  BSYNC B1 ;  /* 0x0000000000017941 */ /* 0x000fea0003800000 */
.L_x_440:
        /* <DEDUP_REMOVED lines=9> */
.L_x_443:
[----:B------:R-:W-:Y:S05]  /*127b0*/  BSYNC B1 ;  /* 0x0000000000017941 */ /* 0x000fea0003800000 */
.L_x_442:
        /* <DEDUP_REMOVED lines=9> */
.L_x_445:
[----:B------:R-:W-:Y:S05]  /*12850*/  BSYNC B1 ;  /* 0x0000000000017941 */ /* 0x000fea0003800000 */
.L_x_444:
        /* <DEDUP_REMOVED lines=12> */
.L_x_447:
[----:B------:R-:W-:Y:S05]  /*12920*/  BSYNC B1 ;  /* 0x0000000000017941 */ /* 0x000fea0003800000 */
.L_x_446:
        /* <DEDUP_REMOVED lines=12> */
.L_x_449:
[----:B------:R-:W-:Y:S05]  /*129f0*/  BSYNC B1 ;  /* 0x0000000000017941 */ /* 0x000fea0003800000 */
.L_x_448:
        /* <DEDUP_REMOVED lines=9> */
.L_x_451:
[----:B------:R-:W-:Y:S05]  /*12a90*/  BSYNC B1 ;  /* 0x0000000000017941 */ /* 0x000fea0003800000 */
.L_x_450:
        /* <DEDUP_REMOVED lines=9> */
.L_x_453:
[----:B------:R-:W-:Y:S05]  /*12b30*/  BSYNC B1 ;  /* 0x0000000000017941 */ /* 0x000fea0003800000 */
.L_x_452:
        /* <DEDUP_REMOVED lines=12> */
.L_x_455:
[----:B------:R-:W-:Y:S05]  /*12c00*/  BSYNC B1 ;  /* 0x0000000000017941 */ /* 0x000fea0003800000 */
.L_x_454:
        /* <DEDUP_REMOVED lines=12> */
.L_x_457:
[----:B------:R-:W-:Y:S05]  /*12cd0*/  BSYNC B1 ;  /* 0x0000000000017941 */ /* 0x000fea0003800000 */
.L_x_456:
        /* <DEDUP_REMOVED lines=9> */
.L_x_459:
[----:B------:R-:W-:Y:S05]  /*12d70*/  BSYNC B1 ;  /* 0x0000000000017941 */ /* 0x000fea0003800000 */
.L_x_458:
        /* <DEDUP_REMOVED lines=9> */
.L_x_461:
[----:B------:R-:W-:Y:S05]  /*12e10*/  BSYNC B1 ;  /* 0x0000000000017941 */ /* 0x000fea0003800000 */
.L_x_460:
        /* <DEDUP_REMOVED lines=12> */
.L_x_463:
[----:B------:R-:W-:Y:S05]  /*12ee0*/  BSYNC B1 ;  /* 0x0000000000017941 */ /* 0x000fea0003800000 */
.L_x_462:
        /* <DEDUP_REMOVED lines=12> */
.L_x_465:
[----:B------:R-:W-:Y:S05]  /*12fb0*/  BSYNC B1 ;  /* 0x0000000000017941 */ /* 0x000fea0003800000 */
.L_x_464:
        /* <DEDUP_REMOVED lines=9> */
.L_x_467:
[----:B------:R-:W-:Y:S05]  /*13050*/  BSYNC B1 ;  /* 0x0000000000017941 */ /* 0x000fea0003800000 */
.L_x_466:
        /* <DEDUP_REMOVED lines=9> */
.L_x_469:
[----:B------:R-:W-:Y:S05]  /*130f0*/  BSYNC B1 ;  /* 0x0000000000017941 */ /* 0x000fea0003800000 */
.L_x_468:
        /* <DEDUP_REMOVED lines=12> */
.L_x_471:
[----:B------:R-:W-:Y:S05]  /*131c0*/  BSYNC B1 ;  /* 0x0000000000017941 */ /* 0x000fea0003800000 */
.L_x_470:
        /* <DEDUP_REMOVED lines=12> */
.L_x_473:
[----:B------:R-:W-:Y:S05]  /*13290*/  BSYNC B1 ;  /* 0x0000000000017941 */ /* 0x000fea0003800000 */
.L_x_472:
        /* <DEDUP_REMOVED lines=9> */
.L_x_475:
[----:B------:R-:W-:Y:S05]  /*13330*/  BSYNC B1 ;  /* 0x0000000000017941 */ /* 0x000fea0003800000 */
.L_x_474:
        /* <DEDUP_REMOVED lines=9> */
.L_x_477:
[----:B------:R-:W-:Y:S05]  /*133d0*/  BSYNC B1 ;  /* 0x0000000000017941 */ /* 0x000fea0003800000 */
.L_x_476:
        /* <DEDUP_REMOVED lines=12> */
.L_x_479:
[----:B------:R-:W-:Y:S05]  /*134a0*/  BSYNC B1 ;  /* 0x0000000000017941 */ /* 0x000fea0003800000 */
.L_x_478:
        /* <DEDUP_REMOVED lines=12> */
.L_x_481:
[----:B------:R-:W-:Y:S05]  /*13570*/  BSYNC B1 ;  /* 0x0000000000017941 */ /* 0x000fea0003800000 */
.L_x_480:
        /* <DEDUP_REMOVED lines=9> */
.L_x_483:
[----:B------:R-:W-:Y:S05]  /*13610*/  BSYNC B1 ;  /* 0x0000000000017941 */ /* 0x000fea0003800000 */
.L_x_482:
        /* <DEDUP_REMOVED lines=9> */
.L_x_485:
[----:B------:R-:W-:Y:S05]  /*136b0*/  BSYNC B1 ;  /* 0x0000000000017941 */ /* 0x000fea0003800000 */
.L_x_484:
        /* <DEDUP_REMOVED lines=12> */
.L_x_487:
[----:B------:R-:W-:Y:S05]  /*13780*/  BSYNC B1 ;  /* 0x0000000000017941 */ /* 0x000fea0003800000 */
.L_x_486:
        /* <DEDUP_REMOVED lines=12> */
.L_x_489:
[----:B------:R-:W-:Y:S05]  /*13850*/  BSYNC B1 ;  /* 0x0000000000017941 */ /* 0x000fea0003800000 */
.L_x_488:
        /* <DEDUP_REMOVED lines=9> */
.L_x_491:
[----:B------:R-:W-:Y:S05]  /*138f0*/  BSYNC B1 ;  /* 0x0000000000017941 */ /* 0x000fea0003800000 */
.L_x_490:
        /* <DEDUP_REMOVED lines=9> */
.L_x_493:
[----:B------:R-:W-:Y:S05]  /*13990*/  BSYNC B1 ;  /* 0x0000000000017941 */ /* 0x000fea0003800000 */
.L_x_492:
        /* <DEDUP_REMOVED lines=12> */
.L_x_495:
[----:B------:R-:W-:Y:S05]  /*13a60*/  BSYNC B1 ;  /* 0x0000000000017941 */ /* 0x000fea0003800000 */
.L_x_494:
        /* <DEDUP_REMOVED lines=12> */
.L_x_497:
[----:B------:R-:W-:Y:S05]  /*13b30*/  BSYNC B1 ;  /* 0x0000000000017941 */ /* 0x000fea0003800000 */
.L_x_496:
        /* <DEDUP_REMOVED lines=9> */
.L_x_499:
[----:B------:R-:W-:Y:S05]  /*13bd0*/  BSYNC B1 ;  /* 0x0000000000017941 */ /* 0x000fea0003800000 */
.L_x_498:
        /* <DEDUP_REMOVED lines=9> */
.L_x_501:
[----:B------:R-:W-:Y:S05]  /*13c70*/  BSYNC B1 ;  /* 0x0000000000017941 */ /* 0x000fea0003800000 */
.L_x_500:
        /* <DEDUP_REMOVED lines=12> */
.L_x_503:
[----:B------:R-:W-:Y:S05]  /*13d40*/  BSYNC B1 ;  /* 0x0000000000017941 */ /* 0x000fea0003800000 */
.L_x_502:
        /* <DEDUP_REMOVED lines=12> */
.L_x_505:
[----:B------:R-:W-:Y:S05]  /*13e10*/  BSYNC B1 ;  /* 0x0000000000017941 */ /* 0x000fea0003800000 */
.L_x_504:
        /* <DEDUP_REMOVED lines=9> */
.L_x_507:
[----:B------:R-:W-:Y:S05]  /*13eb0*/  BSYNC B1 ;  /* 0x0000000000017941 */ /* 0x000fea0003800000 */
.L_x_506:
        /* <DEDUP_REMOVED lines=9> */
.L_x_509:
[----:B------:R-:W-:Y:S05]  /*13f50*/  BSYNC B1 ;  /* 0x0000000000017941 */ /* 0x000fea0003800000 */
.L_x_508:
        /* <DEDUP_REMOVED lines=12> */
.L_x_511:
[----:B------:R-:W-:Y:S05]  /*14020*/  BSYNC B1 ;  /* 0x0000000000017941 */ /* 0x000fea0003800000 */
.L_x_510:
        /* <DEDUP_REMOVED lines=12> */
.L_x_513:
[----:B------:R-:W-:Y:S05]  /*140f0*/  BSYNC B1 ;  /* 0x0000000000017941 */ /* 0x000fea0003800000 */
.L_x_512:
        /* <DEDUP_REMOVED lines=9> */
.L_x_515:
[----:B------:R-:W-:Y:S05]  /*14190*/  BSYNC B1 ;  /* 0x0000000000017941 */ /* 0x000fea0003800000 */
.L_x_514:
        /* <DEDUP_REMOVED lines=9> */
.L_x_517:
[----:B------:R-:W-:Y:S05]  /*14230*/  BSYNC B1 ;  /* 0x0000000000017941 */ /* 0x000fea0003800000 */
.L_x_516:
        /* <DEDUP_REMOVED lines=12> */
.L_x_519:
[----:B------:R-:W-:Y:S05]  /*14300*/  BSYNC B1 ;  /* 0x0000000000017941 */ /* 0x000fea0003800000 */
.L_x_518:
        /* <DEDUP_REMOVED lines=12> */
.L_x_521:
[----:B------:R-:W-:Y:S05]  /*143d0*/  BSYNC B1 ;  /* 0x0000000000017941 */ /* 0x000fea0003800000 */
.L_x_520:
        /* <DEDUP_REMOVED lines=9> */
.L_x_523:
[----:B------:R-:W-:Y:S05]  /*14470*/  BSYNC B1 ;  /* 0x0000000000017941 */ /* 0x000fea0003800000 */
.L_x_522:
        /* <DEDUP_REMOVED lines=9> */
.L_x_525:
[----:B------:R-:W-:Y:S05]  /*14510*/  BSYNC B1 ;  /* 0x0000000000017941 */ /* 0x000fea0003800000 */
.L_x_524:
        /* <DEDUP_REMOVED lines=12> */
.L_x_527:
[----:B------:R-:W-:Y:S05]  /*145e0*/  BSYNC B1 ;  /* 0x0000000000017941 */ /* 0x000fea0003800000 */
.L_x_526:
        /* <DEDUP_REMOVED lines=12> */
.L_x_529:
[----:B------:R-:W-:Y:S05]  /*146b0*/  BSYNC B1 ;  /* 0x0000000000017941 */ /* 0x000fea0003800000 */
.L_x_528:
        /* <DEDUP_REMOVED lines=9> */
.L_x_531:
[----:B------:R-:W-:Y:S05]  /*14750*/  BSYNC B1 ;  /* 0x0000000000017941 */ /* 0x000fea0003800000 */
.L_x_530:
        /* <DEDUP_REMOVED lines=9> */
.L_x_533:
[----:B------:R-:W-:Y:S05]  /*147f0*/  BSYNC B1 ;  /* 0x0000000000017941 */ /* 0x000fea0003800000 */
.L_x_532:
[----:B-----5:R-:W-:Y:S01]  /*14800*/  IMAD.U32 R5, R3, 0x10000, RZ ;  /* 0x0001000003057824 */ /* 0x020fe200078e00ff */
[----:B------:R-:W-:Y:S01]  /*14810*/  ISETP.GT.AND P1, PT, R0, 0xf9, P1 ;  /* 0x000000f90000780c */ /* 0x000fe20000f24270 */
[----:B0-----:R-:W-:Y:S01]  /*14820*/  @P2 IMAD.MOV.U32 R4, RZ, RZ, R158 ;  /* 0x000000ffff042224 */ /* 0x001fe200078e009e */
[----:B------:R-:W-:Y:S01]  /*14830*/  BSSY B1, `(.L_x_534) ;  /* 0x0000009000017945 */ /* 0x000fe20003800000 */
[----:B------:R-:W-:-:S04]  /*14840*/  FMUL R5, R5, R16 ;  /* 0x0000001005057220 */ /* 0x000fc80000400000 */
[----:B------:R-:W-:-:S05]  /*14850*/  FFMA R5, R150, R2, R5 ;  /* 0x0000000296057223 */ /* 0x000fca0000000005 */
[----:B------:R-:W-:-:S04]  /*14860*/  F2FP.BF16.F32.PACK_AB R5, RZ, R5 ;  /* 0x00000005ff05723e */ /* 0x000fc800000010ff */
[----:B-1--4-:R-:W-:Y:S02]  /*14870*/  PRMT R6, R5, 0x7610, R6 ;  /* 0x0000761005067816 */ /* 0x012fe40000000006 */
[----:B------:R-:W-:-:S05]  /*14880*/  @P2 MOV R5, R159 ;  /* 0x0000009f00052202 */ /* 0x000fca0000000f00 */
[----:B------:R0:W-:Y:S01]  /*14890*/  @P2 STG.E.U16 desc[UR36][R4.64+0x1f0], R6 ;  /* 0x0001f00604002986 */ /* 0x0001e2000c101524 */
[----:B------:R-:W-:Y:S05]  /*148a0*/  @!P1 BRA `(.L_x_535) ;  /* 0x0000000000049947 */ /* 0x000fea0003800000 */
[----:B------:R1:W5:Y:S02]  /*148b0*/  LDG.E.LTC128B.U16 R3, desc[UR36][R12.64+0x1f2] ;  /* 0x0001f2240c037981 */ /* 0x000364000c1e1520 */
.L_x_535:
[----:B------:R-:W-:Y:S05]  /*148c0*/  BSYNC B1 ;  /* 0x0000000000017941 */ /* 0x000fea0003800000 */
.L_x_534:
[----:B------:R-:W-:Y:S05]  /*148d0*/  @!P1 BRA `(.L_x_536) ;  /* 0x0000004c00b09947 */ /* 0x000fea0003800000 */
[----:B-----5:R-:W-:-:S04]  /*148e0*/  IMAD.U32 R3, R3, 0x10000, RZ ;  /* 0x0001000003037824 */ /* 0x020fc800078e00ff */
[----:B------:R-:W-:-:S04]  /*148f0*/  FMUL R0, R3, R16 ;  /* 0x0000001003007220 */ /* 0x000fc80000400000 */
[----:B------:R-:W-:-:S05]  /*14900*/  FFMA R0, R151, R2, R0 ;  /* 0x0000000297007223 */ /* 0x000fca0000000000 */
[----:B------:R-:W-:-:S05]  /*14910*/  F2FP.BF16.F32.PACK_AB R0, RZ, R0 ;  /* 0x00000000ff00723e */ /* 0x000fca00000010ff */
[----:B------:R4:W-:Y:S01]  /*14920*/  STG.E.U16 desc[UR36][R158.64+0x1f2], R0 ;  /* 0x0001f2009e007986 */ /* 0x0009e2000c101524 */
[----:B------:R-:W-:Y:S05]  /*14930*/  BRA `(.L_x_536) ;  /* 0x0000004c00987947 */ /* 0x000fea0003800000 */
.L_x_29:
[----:B------:R-:W2:Y:S01]  /*14940*/  LDL.LU R3, [R1] ;  /* 0x0000000001037983 */ /* 0x000ea20000300800 */
[----:B------:R-:W-:-:S03]  /*14950*/  ULDC.64 UR4, c[0x0][0x5c0] ;  /* 0x0001700000047ab9 */ /* 0x000fc60000000a00 */
[----:B------:R-:W3:Y:S04]  /*14960*/  LDL.LU R9, [R1+0x60] ;  /* 0x0000600001097983 */ /* 0x000ee80000300800 */
[----:B------:R-:W4:Y:S04]  /*14970*/  LDL.LU R11, [R1+0x8c] ;  /* 0x00008c00010b7983 */ /* 0x000f280000300800 */
[----:B------:R-:W5:Y:S04]  /*14980*/  LDL.LU R235, [R1+0x9c] ;  /* 0x00009c0001eb7983 */ /* 0x000f680000300800 */
        /* <DEDUP_REMOVED lines=75> */
[----:B------:R-:W5:Y:S01]  /*14e40*/  LDL.LU R158, [R1+0x1cc] ;  /* 0x0001cc00019e7983 */ /* 0x000f620000300800 */
[----:B--2---:R-:W-:-:S03]  /*14e50*/  FMUL R3, R3, R2 ;  /* 0x0000000203037220 */ /* 0x004fc60000400000 */
[----:B------:R-:W2:Y:S01]  /*14e60*/  LDL.LU R157, [R1+0x1d0] ;  /* 0x0001d000019d7983 */ /* 0x000ea20000300800 */
[----:B------:R-:W-:-:S03]  /*14e70*/  LEA R4, P0, R6, UR4, 0x1 ;  /* 0x0000000406047c11 */ /* 0x000fc6000f8008ff */
[----:B------:R-:W2:Y:S04]  /*14e80*/  LDL.LU R156, [R1+0x1d4] ;  /* 0x0001d400019c7983 */ /* 0x000ea80000300800 */
[----:B------:R-:W2:Y:S04]  /*14e90*/  LDL.LU R155, [R1+0x1d8] ;  /* 0x0001d800019b7983 */ /* 0x000ea80000300800 */
[----:B------:R-:W2:Y:S04]  /*14ea0*/  LDL.LU R154, [R1+0x1dc] ;  /* 0x0001dc00019a7983 */ /* 0x000ea80000300800 */
[----:B------:R-:W2:Y:S01]  /*14eb0*/  LDL.LU R153, [R1+0x1e0] ;  /* 0x0001e00001997983 */ /* 0x000ea20000300800 */
[----:B------:R-:W-:-:S03]  /*14ec0*/  LEA.HI.X R5, R6, UR5, R10, 0x1, P0 ;  /* 0x0000000506057c11 */ /* 0x000fc600080f0c0a */
[----:B------:R-:W2:Y:S01]  /*14ed0*/  LDL.LU R152, [R1+0x1e4] ;  /* 0x0001e40001987983 */ /* 0x000ea20000300800 */
[----:B------:R-:W-:-:S03]  /*14ee0*/  F2FP.BF16.F32.PACK_AB R3, RZ, R3 ;  /* 0x00000003ff03723e */ /* 0x000fc600000010ff */
[----:B------:R-:W2:Y:S04]  /*14ef0*/  LDL.LU R23, [R1+0x1e8] ;  /* 0x0001e80001177983 */ /* 0x000ea80000300800 */
[----:B------:R-:W2:Y:S04]  /*14f00*/  LDL.LU R22, [R1+0x1ec] ;  /* 0x0001ec0001167983 */ /* 0x000ea80000300800 */
[----:B------:R-:W2:Y:S04]  /*14f10*/  LDL.LU R21, [R1+0x1f0] ;  /* 0x0001f00001157983 */ /* 0x000ea80000300800 */
[----:B------:R-:W2:Y:S04]  /*14f20*/  LDL.LU R20, [R1+0x1f4] ;  /* 0x0001f40001147983 */ /* 0x000ea80000300800 */
[----:B------:R-:W2:Y:S04]  /*14f30*/  LDL.LU R19, [R1+0x1f8] ;  /* 0x0001f80001137983 */ /* 0x000ea80000300800 */
[----:B------:R-:W2:Y:S04]  /*14f40*/  LDL.LU R18, [R1+0x1fc] ;  /* 0x0001fc0001127983 */ /* 0x000ea80000300800 */
[----:B------:R-:W3:Y:S04]  /*14f50*/  LDL.LU R7, [R1+0x8] ;  /* 0x0000080001077983 */ /* 0x000ee80000300800 */
[----:B------:R-:W4:Y:S04]  /*14f60*/  LDL.LU R6, [R1+0xc] ;  /* 0x00000c0001067983 */ /* 0x000f280000300800 */
[----:B------:R0:W-:Y:S04]  /*14f70*/  @P1 STG.E.U16 desc[UR36][R4.64], R3 ;  /* 0x0000000304001986 */ /* 0x0001e8000c101524 */
[----:B0-----:R-:W5:Y:S01]  /*14f80*/  LDL.LU R3, [R1+0x4] ;  /* 0x0000040001037983 */ /* 0x001f620000300800 */
[----:B------:R-:W-:Y:S01]  /*14f90*/  ISETP.GT.AND P0, PT, R0, 0x1, P3 ;  /* 0x000000010000780c */ /* 0x000fe20001f04270 */
[----:B------:R-:W-:Y:S01]  /*14fa0*/  USHF.L.U32 UR5, UR8, 0x4, URZ ;  /* 0x0000000408057899 */ /* 0x000fe2000800063f */
[----:B------:R-:W-:Y:S01]  /*14fb0*/  ISETP.GT.AND P2, PT, R17, 0x8, PT ;  /* 0x000000081100780c */ /* 0x000fe20003f44270 */
[----:B------:R-:W-:Y:S01]  /*14fc0*/  USHF.L.U64.HI UR4, UR8, 0x4, UR9 ;  /* 0x0000000408047899 */ /* 0x000fe20008010209 */
[----:B---3--:R-:W-:-:S05]  /*14fd0*/  FMUL R7, R7, R2 ;  /* 0x0000000207077220 */ /* 0x008fca0000400000 */
[----:B------:R-:W-:-:S04]  /*14fe0*/  F2FP.BF16.F32.PACK_AB R7, RZ, R7 ;  /* 0x00000007ff07723e */ /* 0x000fc800000010ff */
[----:B------:R-:W-:Y:S01]  /*14ff0*/  PRMT R8, R7, 0x7610, R8 ;  /* 0x0000761007087816 */ /* 0x000fe20000000008 */
[----:B-----5:R-:W-:-:S05]  /*15000*/  FMUL R3, R3, R2 ;  /* 0x0000000203037220 */ /* 0x020fca0000400000 */
[----:B------:R-:W-:-:S05]  /*15010*/  F2FP.BF16.F32.PACK_AB R3, RZ, R3 ;  /* 0x00000003ff03723e */ /* 0x000fca00000010ff */
[----:B------:R4:W-:Y:S01]  /*15020*/  @P0 STG.E.U16 desc[UR36][R4.64+0x2], R3 ;  /* 0x0000020304000986 */ /* 0x0009e2000c101524 */
[----:B------:R-:W-:Y:S01]  /*15030*/  ISETP.GT.AND P0, PT, R0, RZ, P2 ;  /* 0x000000ff0000720c */ /* 0x000fe20001704270 */
[----:B----4-:R-:W-:Y:S01]  /*15040*/  FMUL R3, R6, R2 ;  /* 0x0000000206037220 */ /* 0x010fe20000400000 */
[----:B------:R-:W-:-:S04]  /*15050*/  IADD3 R6, P1, R4, UR5, RZ ;  /* 0x0000000504067c10 */ /* 0x000fc8000ff3e0ff */
[----:B------:R-:W-:Y:S02]  /*15060*/  IADD3.X R7, R5, UR4, RZ, P1, !PT ;  /* 0x0000000405077c10 */ /* 0x000fe40008ffe4ff */
[----:B------:R-:W-:-:S05]  /*15070*/  F2FP.BF16.F32.PACK_AB R3, RZ, R3 ;  /* 0x00000003ff03723e */ /* 0x000fca00000010ff */
[----:B------:R0:W-:Y:S01]  /*15080*/  @P0 STG.E.U16 desc[UR36][R6.64], R8 ;  /* 0x0000000806000986 */ /* 0x0001e2000c101524 */
[----:B------:R-:W-:-:S03]  /*15090*/  ISETP.GT.AND P0, PT, R0, 0x1, P2 ;  /* 0x000000010000780c */ /* 0x000fc60001704270 */
[----:B0-----:R-:W3:Y:S10]  /*150a0*/  LDL.LU R8, [R1+0x50] ;  /* 0x0000500001087983 */ /* 0x001ef40000300800 */
[----:B------:R0:W-:Y:S04]  /*150b0*/  @P0 STG.E.U16 desc[UR36][R6.64+0x2], R3 ;  /* 0x0000020306000986 */ /* 0x0001e8000c101524 */
[----:B0-----:R-:W4:Y:S01]  /*150c0*/  LDL.LU R3, [R1+0x10] ;  /* 0x0000100001037983 */ /* 0x001f220000300800 */
[----:B------:R-:W-:Y:S01]  /*150d0*/  ISETP.GT.AND P0, PT, R0, 0x8, P3 ;  /* 0x000000080000780c */ /* 0x000fe20001f04270 */
[----:B----4-:R-:W-:-:S05]  /*150e0*/  FMUL R3, R3, R2 ;  /* 0x0000000203037220 */ /* 0x010fca0000400000 */
[----:B------:R-:W-:-:S07]  /*150f0*/  F2FP.BF16.F32.PACK_AB R3, RZ, R3 ;  /* 0x00000003ff03723e */ /* 0x000fce00000010ff */
        /* <DEDUP_REMOVED lines=73> */
[----:B---3--:R-:W-:-:S05]  /*15590*/  FMUL R8, R8, R2 ;  /* 0x0000000208087220 */ /* 0x008fca0000400000 */
[----:B------:R-:W-:Y:S01]  /*155a0*/  F2FP.BF16.F32.PACK_AB R8, RZ, R8 ;  /* 0x00000008ff08723e */ /* 0x000fe200000010ff */
[----:B----4-:R-:W-:-:S05]  /*155b0*/  FMUL R3, R3, R2 ;  /* 0x0000000203037220 */ /* 0x010fca0000400000 */
[----:B------:R-:W-:-:S05]  /*155c0*/  F2FP.BF16.F32.PACK_AB R3, RZ, R3 ;  /* 0x00000003ff03723e */ /* 0x000fca00000010ff */
[----:B------:R0:W-:Y:S01]  /*155d0*/  @P0 STG.E.U16 desc[UR36][R6.64+0x42], R3 ;  /* 0x0000420306000986 */ /* 0x0001e2000c101524 */
[----:B------:R-:W-:-:S03]  /*155e0*/  ISETP.GT.AND P0, PT, R0, 0x28, P3 ;  /* 0x000000280000780c */ /* 0x000fc60001f04270 */
[----:B0-----:R-:W3:Y:S01]  /*155f0*/  LDL.LU R3, [R1+0x54] ;  /* 0x0000540001037983 */ /* 0x001ee20000300800 */
[----:B------:R-:W-:-:S09]  /*15600*/  ISETP.GT.AND P1, PT, R0, 0x29, P3 ;  /* 0x000000290000780c */ /* 0x000fd20001f24270 */
[----:B------:R0:W-:Y:S04]  /*15610*/  @P0 STG.E.U16 desc[UR36][R4.64+0x50], R8 ;  /* 0x0000500804000986 */ /* 0x0001e8000c101524 */
[----:B0-----:R-:W4:Y:S01]  /*15620*/  LDL.LU R8, [R1+0x58] ;  /* 0x0000580001087983 */ /* 0x001f220000300800 */
[----:B---3--:R-:W-:-:S05]  /*15630*/  FMUL R3, R3, R2 ;  /* 0x0000000203037220 */ /* 0x008fca0000400000 */
[----:B------:R-:W-:-:S05]  /*15640*/  F2FP.BF16.F32.PACK_AB R3, RZ, R3 ;  /* 0x00000003ff03723e */ /* 0x000fca00000010ff */
[----:B------:R0:W-:Y:S01]  /*15650*/  @P1 STG.E.U16 desc[UR36][R4.64+0x52], R3 ;  /* 0x0000520304001986 */ /* 0x0001e2000c101524 */
[----:B----4-:R-:W-:-:S05]  /*15660*/  FMUL R8, R8, R2 ;  /* 0x0000000208087220 */ /* 0x010fca0000400000 */
[----:B------:R-:W-:Y:S01]  /*15670*/  F2FP.BF16.F32.PACK_AB R8, RZ, R8 ;  /* 0x00000008ff08723e */ /* 0x000fe200000010ff */
[----:B0-----:R-:W3:Y:S03]  /*15680*/  LDL.LU R3, [R1+0x5c] ;  /* 0x00005c0001037983 */ /* 0x001ee60000300800 */
[----:B------:R-:W-:Y:S02]  /*15690*/  PRMT R10, R8, 0x7610, R10 ;  /* 0x00007610080a7816 */ /* 0x000fe4000000000a */
[----:B------:R-:W4:Y:S01]  /*156a0*/  LDL.LU R8, [R1+0x64] ;  /* 0x0000640001087983 */ /* 0x000f220000300800 */
[C---:B------:R-:W-:Y:S02]  /*156b0*/  ISETP.GT.AND P1, PT, R0.reuse, 0x28, P2 ;  /* 0x000000280000780c */ /* 0x040fe40001724270 */
[C---:B------:R-:W-:Y:S02]  /*156c0*/  ISETP.GT.AND P4, PT, R0.reuse, 0x29, P2 ;  /* 0x000000290000780c */ /* 0x040fe40001784270 */
[C---:B------:R-:W-:Y:S01]  /*156d0*/  ISETP.GT.AND P5, PT, R0.reuse, 0x30, P3 ;  /* 0x000000300000780c */ /* 0x040fe20001fa4270 */
[----:B------:R-:W-:Y:S01]  /*156e0*/  FMUL R9, R9, R2 ;  /* 0x0000000209097220 */ /* 0x000fe20000400000 */
[----:B------:R-:W-:-:S04]  /*156f0*/  ISETP.GT.AND P0, PT, R0, 0x31, P3 ;  /* 0x000000310000780c */ /* 0x000fc80001f04270 */
[----:B------:R-:W-:-:S03]  /*15700*/  F2FP.BF16.F32.PACK_AB R9, RZ, R9 ;  /* 0x00000009ff09723e */ /* 0x000fc600000010ff */
[----:B------:R0:W-:Y:S04]  /*15710*/  @P1 STG.E.U16 desc[UR36][R6.64+0x50], R10 ;  /* 0x0000500a06001986 */ /* 0x0001e8000c101524 */
[----:B0-----:R-:W5:Y:S01]  /*15720*/  LDL.LU R10, [R1+0x74] ;  /* 0x00007400010a7983 */ /* 0x001f620000300800 */
[----:B---3--:R-:W-:-:S05]  /*15730*/  FMUL R3, R3, R2 ;  /* 0x0000000203037220 */ /* 0x008fca0000400000 */
[----:B------:R-:W-:Y:S01]  /*15740*/  F2FP.BF16.F32.PACK_AB R3, RZ, R3 ;  /* 0x00000003ff03723e */ /* 0x000fe200000010ff */
[----:B----4-:R-:W-:-:S04]  /*15750*/  FMUL R8, R8, R2 ;  /* 0x0000000208087220 */ /* 0x010fc80000400000 */
[----:B------:R0:W-:Y:S04]  /*15760*/  @P4 STG.E.U16 desc[UR36][R6.64+0x52], R3 ;  /* 0x0000520306004986 */ /* 0x0001e8000c101524 */
[----:B------:R1:W-:Y:S01]  /*15770*/  @P5 STG.E.U16 desc[UR36][R4.64+0x60], R9 ;  /* 0x0000600904005986 */ /* 0x0003e2000c101524 */
[----:B0-----:R-:W-:-:S03]  /*15780*/  F2FP.BF16.F32.PACK_AB R3, RZ, R8 ;  /* 0x00000008ff03723e */ /* 0x001fc600000010ff */
[----:B------:R-:W3:Y:S01]  /*15790*/  LDL.LU R8, [R1+0x68] ;  /* 0x0000680001087983 */ /* 0x000ee20000300800 */
[----:B-1----:R-:W-:-:S03]  /*157a0*/  PRMT R9, R3, 0x7610, R9 ;  /* 0x0000761003097816 */ /* 0x002fc60000000009 */
[----:B------:R-:W4:Y:S04]  /*157b0*/  LDL.LU R3, [R1+0x6c] ;  /* 0x00006c0001037983 */ /* 0x000f280000300800 */
[----:B------:R0:W-:Y:S04]  /*157c0*/  @P0 STG.E.U16 desc[UR36][R4.64+0x62], R9 ;  /* 0x0000620904000986 */ /* 0x0001e8000c101524 */
[----:B0-----:R-:W2:Y:S01]  /*157d0*/  LDL.LU R9, [R1+0x70] ;  /* 0x0000700001097983 */ /* 0x001ea20000300800 */
[----:B------:R-:W-:Y:S01]  /*157e0*/  ISETP.GT.AND P1, PT, R0, 0x30, P2 ;  /* 0x000000300000780c */ /* 0x000fe20001724270 */
[----:B---3--:R-:W-:-:S05]  /*157f0*/  FMUL R8, R8, R2 ;  /* 0x0000000208087220 */ /* 0x008fca0000400000 */
[----:B------:R-:W-:-:S07]  /*15800*/  F2FP.BF16.F32.PACK_AB R8, RZ, R8 ;  /* 0x00000008ff08723e */ /* 0x000fce00000010ff */
[----:B------:R0:W-:Y:S01]  /*15810*/  @P1 STG.E.U16 desc[UR36][R6.64+0x60], R8 ;  /* 0x0000600806001986 */ /* 0x0001e2000c101524 */
[----:B--2---:R-:W-:-:S05]  /*15820*/  FMUL R9, R9, R2 ;  /* 0x0000000209097220 */ /* 0x004fca0000400000 */
[----:B0-----:R-:W-:-:S04]  /*15830*/  F2FP.BF16.F32.PACK_AB R8, RZ, R9 ;  /* 0x00000009ff08723e */ /* 0x001fc800000010ff */
[----:B------:R-:W-:Y:S02]  /*15840*/  PRMT R9, R8, 0x7610, R9 ;  /* 0x0000761008097816 */ /* 0x000fe40000000009 */
[----:B------:R-:W2:Y:S01]  /*15850*/  LDL.LU R8, [R1+0x78] ;  /* 0x0000780001087983 */ /* 0x000ea20000300800 */
[----:B------:R-:W-:Y:S01]  /*15860*/  ISETP.GT.AND P4, PT, R0, 0x31, P2 ;  /* 0x000000310000780c */ /* 0x000fe20001784270 */
[-C--:B----4-:R-:W-:Y:S01]  /*15870*/  FMUL R3, R3, R2.reuse ;  /* 0x0000000203037220 */ /* 0x090fe20000400000 */
[----:B-----5:R-:W-:Y:S01]  /*15880*/  FMUL R10, R10, R2 ;  /* 0x000000020a0a7220 */ /* 0x020fe20000400000 */
[----:B------:R-:W-:-:S03]  /*15890*/  ISETP.GT.AND P5, PT, R0, 0x38, P3 ;  /* 0x000000380000780c */ /* 0x000fc60001fa4270 */
[----:B------:R-:W-:Y:S02]  /*158a0*/  F2FP.BF16.F32.PACK_AB R3, RZ, R3 ;  /* 0x00000003ff03723e */ /* 0x000fe400000010ff */
[----:B------:R-:W-:-:S05]  /*158b0*/  ISETP.GT.AND P6, PT, R0, 0x39, P3 ;  /* 0x000000390000780c */ /* 0x000fca0001fc4270 */
[----:B------:R0:W-:Y:S04]  /*158c0*/  @P4 STG.E.U16 desc[UR36][R6.64+0x62], R3 ;  /* 0x0000620306004986 */ /* 0x0001e8000c101524 */
[----:B------:R1:W-:Y:S01]  /*158d0*/  @P5 STG.E.U16 desc[UR36][R4.64+0x70], R9 ;  /* 0x0000700904005986 */ /* 0x0003e2000c101524 */
[----:B0-----:R-:W-:-:S04]  /*158e0*/  F2FP.BF16.F32.PACK_AB R3, RZ, R10 ;  /* 0x0000000aff03723e */ /* 0x001fc800000010ff */
[----:B------:R-:W-:Y:S01]  /*158f0*/  PRMT R10, R3, 0x7610, R10 ;  /* 0x00007610030a7816 */ /* 0x000fe2000000000a */
[----:B-1----:R-:W3:Y:S04]  /*15900*/  LDL.LU R9, [R1+0x7c] ;  /* 0x00007c0001097983 */ /* 0x002ee80000300800 */
[----:B------:R0:W-:Y:S01]  /*15910*/  @P6 STG.E.U16 desc[UR36][R4.64+0x72], R10 ;  /* 0x0000720a04006986 */ /* 0x0001e2000c101524 */
[----:B--2---:R-:W-:-:S05]  /*15920*/  FMUL R8, R8, R2 ;  /* 0x0000000208087220 */ /* 0x004fca0000400000 */
[----:B------:R-:W-:Y:S02]  /*15930*/  F2FP.BF16.F32.PACK_AB R3, RZ, R8 ;  /* 0x00000008ff03723e */ /* 0x000fe400000010ff */
[----:B------:R-:W2:Y:S02]  /*15940*/  LDL.LU R8, [R1+0x80] ;  /* 0x0000800001087983 */ /* 0x000ea40000300800 */
[----:B0-----:R-:W-:Y:S02]  /*15950*/  PRMT R10, R3, 0x7610, R10 ;  /* 0x00007610030a7816 */ /* 0x001fe4000000000a */
[----:B------:R-:W4:Y:S01]  /*15960*/  LDL.LU R3, [R1+0x84] ;  /* 0x0000840001037983 */ /* 0x000f220000300800 */
[----:B------:R-:W-:-:S13]  /*15970*/  ISETP.GT.AND P0, PT, R0, 0x38, P2 ;  /* 0x000000380000780c */ /* 0x000fda0001704270 */
[----:B------:R0:W-:Y:S01]  /*15980*/  @P0 STG.E.U16 desc[UR36][R6.64+0x70], R10 ;  /* 0x0000700a06000986 */ /* 0x0001e2000c101524 */
[-C--:B--2---:R-:W-:Y:S01]  /*15990*/  FMUL R8, R8, R2.reuse ;  /* 0x0000000208087220 */ /* 0x084fe20000400000 */
[----:B----4-:R-:W-:-:S04]  /*159a0*/  FMUL R3, R3, R2 ;  /* 0x0000000203037220 */ /* 0x010fc80000400000 */
[----:B0-----:R-:W-:Y:S02]  /*159b0*/  F2FP.BF16.F32.PACK_AB R10, RZ, R8 ;  /* 0x00000008ff0a723e */ /* 0x001fe400000010ff */
[----:B------:R-:W-:Y:S02]  /*159c0*/  F2FP.BF16.F32.PACK_AB R8, RZ, R3 ;  /* 0x00000003ff08723e */ /* 0x000fe400000010ff */
[----:B------:R-:W2:Y:S01]  /*159d0*/  LDL.LU R3, [R1+0x88] ;  /* 0x0000880001037983 */ /* 0x000ea20000300800 */
[----:B------:R-:W-:Y:S01]  /*159e0*/  ISETP.GT.AND P1, PT, R0, 0x39, P2 ;  /* 0x000000390000780c */ /* 0x000fe20001724270 */
[----:B---3--:R-:W-:-:S05]  /*159f0*/  FMUL R9, R9, R2 ;  /* 0x0000000209097220 */ /* 0x008fca0000400000 */
[----:B------:R-:W-:-:S07]  /*15a00*/  F2FP.BF16.F32.PACK_AB R9, RZ, R9 ;  /* 0x00000009ff09723e */ /* 0x000fce00000010ff */
[----:B------:R0:W-:Y:S04]  /*15a10*/  @P1 STG.E.U16 desc[UR36][R6.64+0x72], R9 ;  /* 0x0000720906001986 */ /* 0x0001e8000c101524 */
[----:B0-----:R-:W3:Y:S01]  /*15a20*/  LDL.LU R9, [R1+0x94] ;  /* 0x0000940001097983 */ /* 0x001ee20000300800 */
[----:B--2---:R-:W-:-:S05]  /*15a30*/  FMUL R3, R3, R2 ;  /* 0x0000000203037220 */ /* 0x004fca0000400000 */
[----:B------:R-:W-:-:S04]  /*15a40*/  F2FP.BF16.F32.PACK_AB R3, RZ, R3 ;  /* 0x00000003ff03723e */ /* 0x000fc800000010ff */
[----:B------:R-:W-:Y:S02]  /*15a50*/  PRMT R12, R3, 0x7610, R12 ;  /* 0x00007610030c7816 */ /* 0x000fe4000000000c */
[----:B------:R-:W2:Y:S01]  /*15a60*/  LDL.LU R3, [R1+0x90] ;  /* 0x0000900001037983 */ /* 0x000ea20000300800 */
[----:B------:R-:W-:-:S13]  /*15a70*/  ISETP.GT.AND P4, PT, R0, 0x40, P3 ;  /* 0x000000400000780c */ /* 0x000fda0001f84270 */
[----:B------:R0:W-:Y:S01]  /*15a80*/  @P4 STG.E.U16 desc[UR36][R4.64+0x80], R10 ;  /* 0x0000800a04004986 */ /* 0x0001e2000c101524 */
[----:B--2---:R-:W-:-:S05]  /*15a90*/  FMUL R3, R3, R2 ;  /* 0x0000000203037220 */ /* 0x004fca0000400000 */
[----:B0-----:R-:W-:Y:S02]  /*15aa0*/  F2FP.BF16.F32.PACK_AB R10, RZ, R3 ;  /* 0x00000003ff0a723e */ /* 0x001fe400000010ff */
[----:B------:R-:W2:Y:S01]  /*15ab0*/  LDL.LU R3, [R1+0x98] ;  /* 0x0000980001037983 */ /* 0x000ea20000300800 */
[C---:B------:R-:W-:Y:S02]  /*15ac0*/  ISETP.GT.AND P5, PT, R0.reuse, 0x41, P3 ;  /* 0x000000410000780c */ /* 0x040fe40001fa4270 */
[C---:B------:R-:W-:Y:S01]  /*15ad0*/  ISETP.GT.AND P0, PT, R0.reuse, 0x40, P2 ;  /* 0x000000400000780c */ /* 0x040fe20001704270 */
[-C--:B---3--:R-:W-:Y:S01]  /*15ae0*/  FMUL R9, R9, R2.reuse ;  /* 0x0000000209097220 */ /* 0x088fe20000400000 */
[C---:B------:R-:W-:Y:S01]  /*15af0*/  ISETP.GT.AND P1, PT, R0.reuse, 0x41, P2 ;  /* 0x000000410000780c */ /* 0x040fe20001724270 */
[----:B------:R-:W-:Y:S01]  /*15b00*/  FMUL R11, R11, R2 ;  /* 0x000000020b0b7220 */ /* 0x000fe20000400000 */
[----:B------:R-:W-:Y:S02]  /*15b10*/  ISETP.GT.AND P4, PT, R0, 0x48, P3 ;  /* 0x000000480000780c */ /* 0x000fe40001f84270 */
[----:B------:R-:W-:-:S05]  /*15b20*/  F2FP.BF16.F32.PACK_AB R9, RZ, R9 ;  /* 0x00000009ff09723e */ /* 0x000fca00000010ff */
[----:B------:R0:W-:Y:S01]  /*15b30*/  @P5 STG.E.U16 desc[UR36][R4.64+0x82], R8 ;  /* 0x0000820804005986 */ /* 0x0001e2000c101524 */
[----:B------:R-:W-:-:S03]  /*15b40*/  ISETP.GT.AND P5, PT, R0, 0x49, P3 ;  /* 0x000000490000780c */ /* 0x000fc60001fa4270 */
[----:B------:R1:W-:Y:S01]  /*15b50*/  @P0 STG.E.U16 desc[UR36][R6.64+0x80], R12 ;  /* 0x0000800c06000986 */ /* 0x0003e2000c101524 */
[----:B------:R-:W-:Y:S02]  /*15b60*/  ISETP.GT.AND P0, PT, R0, 0x48, P2 ;  /* 0x000000480000780c */ /* 0x000fe40001704270 */
[----:B------:R-:W-:Y:S02]  /*15b70*/  F2FP.BF16.F32.PACK_AB R11, RZ, R11 ;  /* 0x0000000bff0b723e */ /* 0x000fe400000010ff */
[----:B0-----:R-:W-:-:S03]  /*15b80*/  PRMT R8, R10, 0x7610, R8 ;  /* 0x000076100a087816 */ /* 0x001fc60000000008 */
[----:B------:R-:W-:Y:S01]  /*15b90*/  @P1 STG.E.U16 desc[UR36][R6.64+0x82], R11 ;  /* 0x0000820b06001986 */ /* 0x000fe2000c101524 */
[----:B-1----:R-:W-:Y:S02]  /*15ba0*/  PRMT R12, R9, 0x7610, R12 ;  /* 0x00007610090c7816 */ /* 0x002fe4000000000c */
[C---:B------:R-:W-:Y:S01]  /*15bb0*/  ISETP.GT.AND P1, PT, R0.reuse, 0x49, P2 ;  /* 0x000000490000780c */ /* 0x040fe20001724270 */
[----:B------:R0:W-:Y:S01]  /*15bc0*/  @P4 STG.E.U16 desc[UR36][R4.64+0x90], R8 ;  /* 0x0000900804004986 */ /* 0x0001e2000c101524 */
[----:B------:R-:W-:-:S03]  /*15bd0*/  ISETP.GT.AND P4, PT, R0, 0x50, P3 ;  /* 0x000000500000780c */ /* 0x000fc60001f84270 */
[----:B------:R1:W-:Y:S01]  /*15be0*/  @P5 STG.E.U16 desc[UR36][R4.64+0x92], R12 ;  /* 0x0000920c04005986 */ /* 0x0003e2000c101524 */
[----:B0-----:R-:W-:Y:S01]  /*15bf0*/  FMUL R8, R233, R2 ;  /* 0x00000002e9087220 */ /* 0x001fe20000400000 */
[----:B------:R-:W-:-:S04]  /*15c00*/  ISETP.GT.AND P5, PT, R0, 0x51, P3 ;  /* 0x000000510000780c */ /* 0x000fc80001fa4270 */
[----:B------:R-:W-:-:S04]  /*15c10*/  F2FP.BF16.F32.PACK_AB R8, RZ, R8 ;  /* 0x00000008ff08723e */ /* 0x000fc800000010ff */
[----:B-1----:R-:W-:Y:S02]  /*15c20*/  PRMT R12, R8, 0x7610, R12 ;  /* 0x00007610080c7816 */ /* 0x002fe4000000000c */
[----:B------:R-:W-:Y:S01]  /*15c30*/  ISETP.GT.AND P6, PT, R0, 0x71, P3 ;  /* 0x000000710000780c */ /* 0x000fe20001fc4270 */
[----:B--2---:R-:W-:-:S05]  /*15c40*/  FMUL R3, R3, R2 ;  /* 0x0000000203037220 */ /* 0x004fca0000400000 */
[----:B------:R-:W-:Y:S01]  /*15c50*/  F2FP.BF16.F32.PACK_AB R10, RZ, R3 ;  /* 0x00000003ff0a723e */ /* 0x000fe200000010ff */
[----:B------:R-:W-:-:S05]  /*15c60*/  FMUL R3, R235, R2 ;  /* 0x00000002eb037220 */ /* 0x000fca0000400000 */
[----:B------:R-:W-:Y:S01]  /*15c70*/  F2FP.BF16.F32.PACK_AB R9, RZ, R3 ;  /* 0x00000003ff09723e */ /* 0x000fe200000010ff */
[-C--:B------:R-:W-:Y:S01]  /*15c80*/  FMUL R3, R234, R2.reuse ;  /* 0x00000002ea037220 */ /* 0x080fe20000400000 */
[----:B------:R0:W-:Y:S04]  /*15c90*/  @P0 STG.E.U16 desc[UR36][R6.64+0x90], R10 ;  /* 0x0000900a06000986 */ /* 0x0001e8000c101524 */
[----:B------:R-:W-:Y:S02]  /*15ca0*/  F2FP.BF16.F32.PACK_AB R3, RZ, R3 ;  /* 0x00000003ff03723e */ /* 0x000fe400000010ff */
[----:B------:R-:W-:Y:S01]  /*15cb0*/  PRMT R11, R9, 0x7610, R11 ;  /* 0x00007610090b7816 */ /* 0x000fe2000000000b */
[-C--:B------:R-:W-:Y:S01]  /*15cc0*/  FMUL R9, R232, R2.reuse ;  /* 0x00000002e8097220 */ /* 0x080fe20000400000 */
[----:B0-----:R-:W-:Y:S01]  /*15cd0*/  PRMT R10, R3, 0x7610, R10 ;  /* 0x00007610030a7816 */ /* 0x001fe2000000000a */
[----:B------:R-:W-:-:S02]  /*15ce0*/  FMUL R3, R231, R2 ;  /* 0x00000002e7037220 */ /* 0x000fc40000400000 */
[----:B------:R0:W-:Y:S01]  /*15cf0*/  @P1 STG.E.U16 desc[UR36][R6.64+0x92], R11 ;  /* 0x0000920b06001986 */ /* 0x0001e2000c101524 */
[----:B------:R-:W-:Y:S02]  /*15d00*/  ISETP.GT.AND P1, PT, R0, 0x50, P2 ;  /* 0x000000500000780c */ /* 0x000fe40001724270 */
[----:B------:R-:W-:Y:S02]  /*15d10*/  F2FP.BF16.F32.PACK_AB R9, RZ, R9 ;  /* 0x00000009ff09723e */ /* 0x000fe400000010ff */
[----:B------:R-:W-:Y:S01]  /*15d20*/  F2FP.BF16.F32.PACK_AB R8, RZ, R3 ;  /* 0x00000003ff08723e */ /* 0x000fe200000010ff */
[----:B------:R-:W-:Y:S01]  /*15d30*/  FMUL R3, R230, R2 ;  /* 0x00000002e6037220 */ /* 0x000fe20000400000 */
[C---:B------:R-:W-:Y:S01]  /*15d40*/  ISETP.GT.AND P0, PT, R0.reuse, 0x51, P2 ;  /* 0x000000510000780c */ /* 0x040fe20001704270 */
[----:B------:R1:W-:Y:S01]  /*15d50*/  @P4 STG.E.U16 desc[UR36][R4.64+0xa0], R10 ;  /* 0x0000a00a04004986 */ /* 0x0003e2000c101524 */
[----:B------:R-:W-:Y:S02]  /*15d60*/  ISETP.GT.AND P4, PT, R0, 0x58, P3 ;  /* 0x000000580000780c */ /* 0x000fe40001f84270 */
[----:B0-----:R-:W-:-:S02]  /*15d70*/  PRMT R11, R9, 0x7610, R11 ;  /* 0x00007610090b7816 */ /* 0x001fc4000000000b */
[----:B------:R-:W-:Y:S01]  /*15d80*/  F2FP.BF16.F32.PACK_AB R9, RZ, R3 ;  /* 0x00000003ff09723e */ /* 0x000fe200000010ff */
[-C--:B------:R-:W-:Y:S01]  /*15d90*/  FMUL R3, R228, R2.reuse ;  /* 0x00000002e4037220 */ /* 0x080fe20000400000 */
[----:B------:R-:W-:Y:S01]  /*15da0*/  PRMT R13, R8, 0x7610, R13 ;  /* 0x00007610080d7816 */ /* 0x000fe2000000000d */
[----:B------:R-:W-:Y:S01]  /*15db0*/  FMUL R8, R229, R2 ;  /* 0x00000002e5087220 */ /* 0x000fe20000400000 */
[----:B------:R-:W-:Y:S01]  /*15dc0*/  @P5 STG.E.U16 desc[UR36][R4.64+0xa2], R12 ;  /* 0x0000a20c04005986 */ /* 0x000fe2000c101524 */
[----:B------:R-:W-:Y:S02]  /*15dd0*/  ISETP.GT.AND P5, PT, R0, 0x59, P3 ;  /* 0x000000590000780c */ /* 0x000fe40001fa4270 */
[----:B------:R-:W-:Y:S01]  /*15de0*/  F2FP.BF16.F32.PACK_AB R3, RZ, R3 ;  /* 0x00000003ff03723e */ /* 0x000fe200000010ff */
[----:B------:R0:W-:Y:S01]  /*15df0*/  @P1 STG.E.U16 desc[UR36][R6.64+0xa0], R11 ;  /* 0x0000a00b06001986 */ /* 0x0001e2000c101524 */
[----:B-1----:R-:W-:Y:S01]  /*15e00*/  F2FP.BF16.F32.PACK_AB R10, RZ, R8 ;  /* 0x00000008ff0a723e */ /* 0x002fe200000010ff */
[----:B------:R-:W-:-:S02]  /*15e10*/  FMUL R8, R227, R2 ;  /* 0x00000002e3087220 */ /* 0x000fc40000400000 */
[----:B------:R-:W-:Y:S01]  /*15e20*/  @P0 STG.E.U16 desc[UR36][R6.64+0xa2], R13 ;  /* 0x0000a20d06000986 */ /* 0x000fe2000c101524 */
[C---:B------:R-:W-:Y:S02]  /*15e30*/  ISETP.GT.AND P0, PT, R0.reuse, 0x58, P2 ;  /* 0x000000580000780c */ /* 0x040fe40001704270 */
[C---:B------:R-:W-:Y:S01]  /*15e40*/  ISETP.GT.AND P1, PT, R0.reuse, 0x59, P2 ;  /* 0x000000590000780c */ /* 0x040fe20001724270 */
[----:B------:R1:W-:Y:S01]  /*15e50*/  @P4 STG.E.U16 desc[UR36][R4.64+0xb0], R9 ;  /* 0x0000b00904004986 */ /* 0x0003e2000c101524 */
[----:B------:R-:W-:Y:S02]  /*15e60*/  ISETP.GT.AND P4, PT, R0, 0x60, P3 ;  /* 0x000000600000780c */ /* 0x000fe40001f84270 */
[----:B0-----:R-:W-:Y:S01]  /*15e70*/  PRMT R11, R3, 0x7610, R11 ;  /* 0x00007610030b7816 */ /* 0x001fe2000000000b */
[----:B------:R-:W-:Y:S01]  /*15e80*/  FMUL R3, R226, R2 ;  /* 0x00000002e2037220 */ /* 0x000fe20000400000 */
[----:B------:R-:W-:Y:S01]  /*15e90*/  F2FP.BF16.F32.PACK_AB R8, RZ, R8 ;  /* 0x00000008ff08723e */ /* 0x000fe200000010ff */
[----:B------:R0:W-:Y:S03]  /*15ea0*/  @P5 STG.E.U16 desc[UR36][R4.64+0xb2], R10 ;  /* 0x0000b20a04005986 */ /* 0x0001e6000c101524 */
[----:B-1----:R-:W-:Y:S01]  /*15eb0*/  F2FP.BF16.F32.PACK_AB R9, RZ, R3 ;  /* 0x00000003ff09723e */ /* 0x002fe200000010ff */
[-C--:B------:R-:W-:Y:S01]  /*15ec0*/  FMUL R3, R225, R2.reuse ;  /* 0x00000002e1037220 */ /* 0x080fe20000400000 */
[----:B------:R-:W-:Y:S01]  /*15ed0*/  PRMT R12, R8, 0x7610, R12 ;  /* 0x00007610080c7816 */ /* 0x000fe2000000000c */
[----:B------:R-:W-:Y:S01]  /*15ee0*/  FMUL R8, R224, R2 ;  /* 0x00000002e0087220 */ /* 0x000fe20000400000 */
[----:B------:R1:W-:Y:S01]  /*15ef0*/  @P0 STG.E.U16 desc[UR36][R6.64+0xb0], R11 ;  /* 0x0000b00b06000986 */ /* 0x0003e2000c101524 */
[----:B0-----:R-:W-:-:S02]  /*15f00*/  PRMT R10, R9, 0x7610, R10 ;  /* 0x00007610090a7816 */ /* 0x001fc4000000000a */
[----:B------:R-:W-:Y:S01]  /*15f10*/  F2FP.BF16.F32.PACK_AB R3, RZ, R3 ;  /* 0x00000003ff03723e */ /* 0x000fe200000010ff */
[----:B------:R0:W-:Y:S01]  /*15f20*/  @P1 STG.E.U16 desc[UR36][R6.64+0xb2], R12 ;  /* 0x0000b20c06001986 */ /* 0x0001e2000c101524 */
[C---:B------:R-:W-:Y:S01]  /*15f30*/  ISETP.GT.AND P5, PT, R0.reuse, 0x61, P3 ;  /* 0x000000610000780c */ /* 0x040fe20001fa4270 */
[-C--:B------:R-:W-:Y:S01]  /*15f40*/  FMUL R9, R223, R2.reuse ;  /* 0x00000002df097220 */ /* 0x080fe20000400000 */
[C---:B------:R-:W-:Y:S01]  /*15f50*/  ISETP.GT.AND P1, PT, R0.reuse, 0x60, P2 ;  /* 0x000000600000780c */ /* 0x040fe20001724270 */
[----:B------:R-:W-:Y:S01]  /*15f60*/  @P4 STG.E.U16 desc[UR36][R4.64+0xc0], R10 ;  /* 0x0000c00a04004986 */ /* 0x000fe2000c101524 */
[----:B------:R-:W-:Y:S02]  /*15f70*/  ISETP.GT.AND P4, PT, R0, 0x61, P2 ;  /* 0x000000610000780c */ /* 0x000fe40001784270 */
[----:B-1----:R-:W-:Y:S01]  /*15f80*/  PRMT R11, R3, 0x7610, R11 ;  /* 0x00007610030b7816 */ /* 0x002fe2000000000b */
[----:B------:R-:W-:Y:S01]  /*15f90*/  FMUL R3, R222, R2 ;  /* 0x00000002de037220 */ /* 0x000fe20000400000 */
[----:B------:R-:W-:-:S02]  /*15fa0*/  F2FP.BF16.F32.PACK_AB R8, RZ, R8 ;  /* 0x00000008ff08723e */ /* 0x000fc400000010ff */
[----:B------:R-:W-:Y:S02]  /*15fb0*/  F2FP.BF16.F32.PACK_AB R9, RZ, R9 ;  /* 0x00000009ff09723e */ /* 0x000fe400000010ff */
[----:B0-----:R-:W-:Y:S02]  /*15fc0*/  PRMT R12, R8, 0x7610, R12 ;  /* 0x00007610080c7816 */ /* 0x001fe4000000000c */
[----:B------:R-:W-:Y:S01]  /*15fd0*/  F2FP.BF16.F32.PACK_AB R8, RZ, R3 ;  /* 0x00000003ff08723e */ /* 0x000fe200000010ff */
[-C--:B------:R-:W-:Y:S01]  /*15fe0*/  FMUL R3, R221, R2.reuse ;  /* 0x00000002dd037220 */ /* 0x080fe20000400000 */
[----:B------:R-:W-:Y:S01]  /*15ff0*/  PRMT R13, R9, 0x7610, R13 ;  /* 0x00007610090d7816 */ /* 0x000fe2000000000d */
[----:B------:R0:W-:Y:S01]  /*16000*/  @P5 STG.E.U16 desc[UR36][R4.64+0xc2], R11 ;  /* 0x0000c20b04005986 */ /* 0x0001e2000c101524 */
[----:B------:R-:W-:Y:S02]  /*16010*/  ISETP.GT.AND P0, PT, R0, 0x68, P3 ;  /* 0x000000680000780c */ /* 0x000fe40001f04270 */
[----:B------:R-:W-:Y:S01]  /*16020*/  F2FP.BF16.F32.PACK_AB R9, RZ, R3 ;  /* 0x00000003ff09723e */ /* 0x000fe200000010ff */
[----:B------:R1:W-:Y:S01]  /*16030*/  @P1 STG.E.U16 desc[UR36][R6.64+0xc0], R12 ;  /* 0x0000c00c06001986 */ /* 0x0003e2000c101524 */
[----:B------:R-:W-:-:S03]  /*16040*/  FMUL R3, R219, R2 ;  /* 0x00000002db037220 */ /* 0x000fc60000400000 */
[----:B------:R-:W-:Y:S01]  /*16050*/  @P4 STG.E.U16 desc[UR36][R6.64+0xc2], R13 ;  /* 0x0000c20d06004986 */ /* 0x000fe2000c101524 */
[----:B------:R-:W-:Y:S02]  /*16060*/  ISETP.GT.AND P4, PT, R0, 0x69, P3 ;  /* 0x000000690000780c */ /* 0x000fe40001f84270 */
[----:B------:R-:W-:Y:S01]  /*16070*/  PRMT R14, R8, 0x7610, R14 ;  /* 0x00007610080e7816 */ /* 0x000fe2000000000e */
[-C--:B------:R-:W-:Y:S01]  /*16080*/  FMUL R8, R220, R2.reuse ;  /* 0x00000002dc087220 */ /* 0x080fe20000400000 */
[----:B------:R-:W-:Y:S02]  /*16090*/  F2FP.BF16.F32.PACK_AB R3, RZ, R3 ;  /* 0x00000003ff03723e */ /* 0x000fe400000010ff */
[----:B------:R-:W-:Y:S01]  /*160a0*/  ISETP.GT.AND P1, PT, R0, 0x68, P2 ;  /* 0x000000680000780c */ /* 0x000fe20001724270 */
[----:B------:R-:W-:Y:S01]  /*160b0*/  @P0 STG.E.U16 desc[UR36][R4.64+0xd0], R14 ;  /* 0x0000d00e04000986 */ /* 0x000fe2000c101524 */
[----:B0-----:R-:W-:Y:S01]  /*160c0*/  PRMT R11, R3, 0x7610, R11 ;  /* 0x00007610030b7816 */ /* 0x001fe2000000000b */
[----:B------:R-:W-:Y:S01]  /*160d0*/  FMUL R3, R217, R2 ;  /* 0x00000002d9037220 */ /* 0x000fe20000400000 */
[----:B------:R-:W-:Y:S01]  /*160e0*/  F2FP.BF16.F32.PACK_AB R10, RZ, R8 ;  /* 0x00000008ff0a723e */ /* 0x000fe200000010ff */
[----:B------:R-:W-:Y:S01]  /*160f0*/  FMUL R8, R218, R2 ;  /* 0x00000002da087220 */ /* 0x000fe20000400000 */
[C---:B------:R-:W-:Y:S01]  /*16100*/  ISETP.GT.AND P0, PT, R0.reuse, 0x69, P2 ;  /* 0x000000690000780c */ /* 0x040fe20001704270 */
[----:B------:R0:W-:Y:S01]  /*16110*/  @P4 STG.E.U16 desc[UR36][R4.64+0xd2], R9 ;  /* 0x0000d20904004986 */ /* 0x0001e2000c101524 */
[----:B------:R-:W-:-:S02]  /*16120*/  ISETP.GT.AND P5, PT, R0, 0x70, P3 ;  /* 0x000000700000780c */ /* 0x000fc40001fa4270 */
[----:B------:R-:W-:-:S04]  /*16130*/  F2FP.BF16.F32.PACK_AB R8, RZ, R8 ;  /* 0x00000008ff08723e */ /* 0x000fc800000010ff */
[----:B-1----:R-:W-:Y:S02]  /*16140*/  PRMT R12, R8, 0x7610, R12 ;  /* 0x00007610080c7816 */ /* 0x002fe4000000000c */
[----:B0-----:R-:W-:Y:S01]  /*16150*/  F2FP.BF16.F32.PACK_AB R9, RZ, R3 ;  /* 0x00000003ff09723e */ /* 0x001fe200000010ff */
[-C--:B------:R-:W-:Y:S01]  /*16160*/  FMUL R3, R216, R2.reuse ;  /* 0x00000002d8037220 */ /* 0x080fe20000400000 */
[----:B------:R-:W-:Y:S01]  /*16170*/  FMUL R8, R215, R2 ;  /* 0x00000002d7087220 */ /* 0x000fe20000400000 */
[----:B------:R0:W-:Y:S03]  /*16180*/  @P1 STG.E.U16 desc[UR36][R6.64+0xd0], R10 ;  /* 0x0000d00a06001986 */ /* 0x0001e6000c101524 */
[----:B------:R-:W-:Y:S01]  /*16190*/  F2FP.BF16.F32.PACK_AB R3, RZ, R3 ;  /* 0x00000003ff03723e */ /* 0x000fe200000010ff */
[----:B------:R1:W-:Y:S01]  /*161a0*/  @P0 STG.E.U16 desc[UR36][R6.64+0xd2], R11 ;  /* 0x0000d20b06000986 */ /* 0x0003e2000c101524 */
[----:B------:R-:W-:-:S02]  /*161b0*/  ISETP.GT.AND P1, PT, R0, 0x70, P2 ;  /* 0x000000700000780c */ /* 0x000fc40001724270 */
[----:B------:R-:W-:Y:S01]  /*161c0*/  F2FP.BF16.F32.PACK_AB R8, RZ, R8 ;  /* 0x00000008ff08723e */ /* 0x000fe200000010ff */
[----:B------:R2:W-:Y:S01]  /*161d0*/  @P5 STG.E.U16 desc[UR36][R4.64+0xe0], R12 ;  /* 0x0000e00c04005986 */ /* 0x0005e2000c101524 */
[----:B0-----:R-:W-:Y:S01]  /*161e0*/  PRMT R10, R9, 0x7610, R10 ;  /* 0x00007610090a7816 */ /* 0x001fe2000000000a */
[-C--:B------:R-:W-:Y:S01]  /*161f0*/  FMUL R9, R214, R2.reuse ;  /* 0x00000002d6097220 */ /* 0x080fe20000400000 */
[----:B-1----:R-:W-:Y:S01]  /*16200*/  PRMT R11, R3, 0x7610, R11 ;  /* 0x00007610030b7816 */ /* 0x002fe2000000000b */
[----:B------:R-:W-:-:S03]  /*16210*/  FMUL R3, R213, R2 ;  /* 0x00000002d5037220 */ /* 0x000fc60000400000 */
[----:B------:R-:W-:Y:S02]  /*16220*/  F2FP.BF16.F32.PACK_AB R9, RZ, R9 ;  /* 0x00000009ff09723e */ /* 0x000fe400000010ff */
[----:B--2---:R-:W-:Y:S02]  /*16230*/  PRMT R12, R8, 0x7610, R12 ;  /* 0x00007610080c7816 */ /* 0x004fe4000000000c */
[----:B------:R-:W-:Y:S01]  /*16240*/  F2FP.BF16.F32.PACK_AB R8, RZ, R3 ;  /* 0x00000003ff08723e */ /* 0x000fe200000010ff */
[----:B------:R-:W-:Y:S01]  /*16250*/  FMUL R3, R212, R2 ;  /* 0x00000002d4037220 */ /* 0x000fe20000400000 */
[C---:B------:R-:W-:Y:S02]  /*16260*/  ISETP.GT.AND P4, PT, R0.reuse, 0x71, P2 ;  /* 0x000000710000780c */ /* 0x040fe40001784270 */
[----:B------:R-:W-:Y:S01]  /*16270*/  ISETP.GT.AND P5, PT, R0, 0x78, P3 ;  /* 0x000000780000780c */ /* 0x000fe20001fa4270 */
[----:B------:R0:W-:Y:S01]  /*16280*/  @P6 STG.E.U16 desc[UR36][R4.64+0xe2], R10 ;  /* 0x0000e20a04006986 */ /* 0x0001e2000c101524 */
[----:B------:R-:W-:-:S02]  /*16290*/  PRMT R13, R9, 0x7610, R13 ;  /* 0x00007610090d7816 */ /* 0x000fc4000000000d */
[----:B------:R-:W-:Y:S01]  /*162a0*/  F2FP.BF16.F32.PACK_AB R9, RZ, R3 ;  /* 0x00000003ff09723e */ /* 0x000fe200000010ff */
[----:B------:R1:W-:Y:S01]  /*162b0*/  @P1 STG.E.U16 desc[UR36][R6.64+0xe0], R11 ;  /* 0x0000e00b06001986 */ /* 0x0003e2000c101524 */
[----:B------:R-:W-:Y:S01]  /*162c0*/  ISETP.GT.AND P0, PT, R0, 0x79, P3 ;  /* 0x000000790000780c */ /* 0x000fe20001f04270 */
[-C--:B------:R-:W-:Y:S01]  /*162d0*/  FMUL R3, R210, R2.reuse ;  /* 0x00000002d2037220 */ /* 0x080fe20000400000 */
[----:B------:R-:W-:Y:S02]  /*162e0*/  ISETP.GT.AND P1, PT, R0, 0x78, P2 ;  /* 0x000000780000780c */ /* 0x000fe40001724270 */
[----:B------:R-:W-:Y:S01]  /*162f0*/  PRMT R14, R8, 0x7610, R14 ;  /* 0x00007610080e7816 */ /* 0x000fe2000000000e */
[----:B------:R-:W-:Y:S01]  /*16300*/  FMUL R8, R211, R2 ;  /* 0x00000002d3087220 */ /* 0x000fe20000400000 */
[----:B------:R-:W-:Y:S01]  /*16310*/  F2FP.BF16.F32.PACK_AB R3, RZ, R3 ;  /* 0x00000003ff03723e */ /* 0x000fe200000010ff */
[----:B------:R2:W-:Y:S01]  /*16320*/  @P4 STG.E.U16 desc[UR36][R6.64+0xe2], R12 ;  /* 0x0000e20c06004986 */ /* 0x0005e2000c101524 */
[----:B------:R-:W-:-:S02]  /*16330*/  ISETP.GT.AND P4, PT, R0, 0x79, P2 ;  /* 0x000000790000780c */ /* 0x000fc40001784270 */
[----:B0-----:R-:W-:Y:S01]  /*16340*/  F2FP.BF16.F32.PACK_AB R10, RZ, R8 ;  /* 0x00000008ff0a723e */ /* 0x001fe200000010ff */
[----:B------:R-:W-:Y:S01]  /*16350*/  @P5 STG.E.U16 desc[UR36][R4.64+0xf0], R13 ;  /* 0x0000f00d04005986 */ /* 0x000fe2000c101524 */
[----:B-1----:R-:W-:Y:S01]  /*16360*/  PRMT R11, R3, 0x7610, R11 ;  /* 0x00007610030b7816 */ /* 0x002fe2000000000b */
[-C--:B------:R-:W-:Y:S01]  /*16370*/  FMUL R3, R208, R2.reuse ;  /* 0x00000002d0037220 */ /* 0x080fe20000400000 */
[----:B------:R-:W-:Y:S01]  /*16380*/  FMUL R8, R209, R2 ;  /* 0x00000002d1087220 */ /* 0x000fe20000400000 */
[C---:B------:R-:W-:Y:S01]  /*16390*/  ISETP.GT.AND P5, PT, R0.reuse, 0x80, P3 ;  /* 0x000000800000780c */ /* 0x040fe20001fa4270 */
[----:B------:R-:W-:Y:S01]  /*163a0*/  @P0 STG.E.U16 desc[UR36][R4.64+0xf2], R14 ;  /* 0x0000f20e04000986 */ /* 0x000fe2000c101524 */
[----:B------:R-:W-:-:S03]  /*163b0*/  ISETP.GT.AND P6, PT, R0, 0x81, P3 ;  /* 0x000000810000780c */ /* 0x000fc60001fc4270 */
[----:B------:R0:W-:Y:S01]  /*163c0*/  @P1 STG.E.U16 desc[UR36][R6.64+0xf0], R9 ;  /* 0x0000f00906001986 */ /* 0x0001e2000c101524 */
[----:B------:R-:W-:-:S04]  /*163d0*/  F2FP.BF16.F32.PACK_AB R8, RZ, R8 ;  /* 0x00000008ff08723e */ /* 0x000fc800000010ff */
[----:B--2---:R-:W-:Y:S01]  /*163e0*/  PRMT R12, R8, 0x7610, R12 ;  /* 0x00007610080c7816 */ /* 0x004fe2000000000c */
[-C--:B------:R-:W-:Y:S01]  /*163f0*/  FMUL R8, R206, R2.reuse ;  /* 0x00000002ce087220 */ /* 0x080fe20000400000 */
[----:B0-----:R-:W-:Y:S01]  /*16400*/  F2FP.BF16.F32.PACK_AB R9, RZ, R3 ;  /* 0x00000003ff09723e */ /* 0x001fe200000010ff */
[----:B------:R-:W-:Y:S01]  /*16410*/  FMUL R3, R207, R2 ;  /* 0x00000002cf037220 */ /* 0x000fe20000400000 */
[----:B------:R0:W-:Y:S01]  /*16420*/  @P4 STG.E.U16 desc[UR36][R6.64+0xf2], R10 ;  /* 0x0000f20a06004986 */ /* 0x0001e2000c101524 */
[----:B------:R-:W-:-:S03]  /*16430*/  ISETP.GT.AND P0, PT, R0, 0x80, P2 ;  /* 0x000000800000780c */ /* 0x000fc60001704270 */
[----:B------:R-:W-:Y:S01]  /*16440*/  F2FP.BF16.F32.PACK_AB R3, RZ, R3 ;  /* 0x00000003ff03723e */ /* 0x000fe200000010ff */
[----:B------:R1:W-:Y:S01]  /*16450*/  @P5 STG.E.U16 desc[UR36][R4.64+0x100], R11 ;  /* 0x0001000b04005986 */ /* 0x0003e2000c101524 */
[----:B------:R-:W-:Y:S02]  /*16460*/  ISETP.GT.AND P1, PT, R0, 0x81, P2 ;  /* 0x000000810000780c */ /* 0x000fe40001724270 */
[----:B------:R-:W-:Y:S01]  /*16470*/  F2FP.BF16.F32.PACK_AB R8, RZ, R8 ;  /* 0x00000008ff08723e */ /* 0x000fe200000010ff */
[----:B------:R2:W-:Y:S01]  /*16480*/  @P6 STG.E.U16 desc[UR36][R4.64+0x102], R12 ;  /* 0x0001020c04006986 */ /* 0x0005e2000c101524 */
[----:B0-----:R-:W-:Y:S01]  /*16490*/  PRMT R10, R9, 0x7610, R10 ;  /* 0x00007610090a7816 */ /* 0x001fe2000000000a */
[-C--:B------:R-:W-:Y:S01]  /*164a0*/  FMUL R9, R205, R2.reuse ;  /* 0x00000002cd097220 */ /* 0x080fe20000400000 */
[----:B-1----:R-:W-:Y:S01]  /*164b0*/  PRMT R11, R3, 0x7610, R11 ;  /* 0x00007610030b7816 */ /* 0x002fe2000000000b */
[----:B------:R-:W-:Y:S01]  /*164c0*/  FMUL R3, R204, R2 ;  /* 0x00000002cc037220 */ /* 0x000fe20000400000 */
[----:B------:R-:W-:-:S02]  /*164d0*/  ISETP.GT.AND P4, PT, R0, 0x88, P3 ;  /* 0x000000880000780c */ /* 0x000fc40001f84270 */
[----:B--2---:R-:W-:Y:S02]  /*164e0*/  PRMT R12, R8, 0x7610, R12 ;  /* 0x00007610080c7816 */ /* 0x004fe4000000000c */
[----:B------:R-:W-:Y:S01]  /*164f0*/  F2FP.BF16.F32.PACK_AB R8, RZ, R3 ;  /* 0x00000003ff08723e */ /* 0x000fe200000010ff */
[-C--:B------:R-:W-:Y:S01]  /*16500*/  FMUL R3, R203, R2.reuse ;  /* 0x00000002cb037220 */ /* 0x080fe20000400000 */
[----:B------:R-:W-:Y:S02]  /*16510*/  F2FP.BF16.F32.PACK_AB R9, RZ, R9 ;  /* 0x00000009ff09723e */ /* 0x000fe400000010ff */
[C---:B------:R-:W-:Y:S01]  /*16520*/  ISETP.GT.AND P5, PT, R0.reuse, 0x89, P3 ;  /* 0x000000890000780c */ /* 0x040fe20001fa4270 */
[----:B------:R0:W-:Y:S01]  /*16530*/  @P0 STG.E.U16 desc[UR36][R6.64+0x100], R10 ;  /* 0x0001000a06000986 */ /* 0x0001e2000c101524 */
[----:B------:R-:W-:Y:S02]  /*16540*/  PRMT R13, R9, 0x7610, R13 ;  /* 0x00007610090d7816 */ /* 0x000fe4000000000d */
[----:B------:R-:W-:Y:S01]  /*16550*/  F2FP.BF16.F32.PACK_AB R9, RZ, R3 ;  /* 0x00000003ff09723e */ /* 0x000fe200000010ff */
[----:B------:R1:W-:Y:S01]  /*16560*/  @P1 STG.E.U16 desc[UR36][R6.64+0x102], R11 ;  /* 0x0001020b06001986 */ /* 0x0003e2000c101524 */
[C---:B------:R-:W-:Y:S01]  /*16570*/  ISETP.GT.AND P0, PT, R0.reuse, 0x88, P2 ;  /* 0x000000880000780c */ /* 0x040fe20001704270 */
[----:B------:R-:W-:Y:S01]  /*16580*/  FMUL R3, R201, R2 ;  /* 0x00000002c9037220 */ /* 0x000fe20000400000 */
[----:B------:R-:W-:-:S02]  /*16590*/  ISETP.GT.AND P1, PT, R0, 0x89, P2 ;  /* 0x000000890000780c */ /* 0x000fc40001724270 */
[----:B------:R-:W-:Y:S01]  /*165a0*/  PRMT R14, R8, 0x7610, R14 ;  /* 0x00007610080e7816 */ /* 0x000fe2000000000e */
[----:B------:R-:W-:Y:S01]  /*165b0*/  FMUL R8, R202, R2 ;  /* 0x00000002ca087220 */ /* 0x000fe20000400000 */
[----:B------:R-:W-:Y:S01]  /*165c0*/  F2FP.BF16.F32.PACK_AB R3, RZ, R3 ;  /* 0x00000003ff03723e */ /* 0x000fe200000010ff */
[----:B------:R2:W-:Y:S01]  /*165d0*/  @P4 STG.E.U16 desc[UR36][R4.64+0x110], R12 ;  /* 0x0001100c04004986 */ /* 0x0005e2000c101524 */
[----:B------:R-:W-:Y:S02]  /*165e0*/  ISETP.GT.AND P4, PT, R0, 0x90, P3 ;  /* 0x000000900000780c */ /* 0x000fe40001f84270 */
        /* <DEDUP_REMOVED lines=9> */
[----:B------:R-:W-:Y:S02]  /*16680*/  F2FP.BF16.F32.PACK_AB R8, RZ, R8 ;  /* 0x00000008ff08723e */ /* 0x000fe400000010ff */
[----:B------:R-:W-:Y:S01]  /*16690*/  ISETP.GT.AND P1, PT, R0, 0x91, P2 ;  /* 0x000000910000780c */ /* 0x000fe20001724270 */
[----:B------:R1:W-:Y:S01]  /*166a0*/  @P4 STG.E.U16 desc[UR36][R4.64+0x120], R10 ;  /* 0x0001200a04004986 */ /* 0x0003e2000c101524 */
[----:B--2---:R-:W-:Y:S01]  /*166b0*/  PRMT R12, R8, 0x7610, R12 ;  /* 0x00007610080c7816 */ /* 0x004fe2000000000c */
[-C--:B------:R-:W-:Y:S01]  /*166c0*/  FMUL R8, R197, R2.reuse ;  /* 0x00000002c5087220 */ /* 0x080fe20000400000 */
[----:B0-----:R-:W-:Y:S01]  /*166d0*/  F2FP.BF16.F32.PACK_AB R9, RZ, R3 ;  /* 0x00000003ff09723e */ /* 0x001fe200000010ff */
[----:B------:R-:W-:Y:S01]  /*166e0*/  FMUL R3, R198, R2 ;  /* 0x00000002c6037220 */ /* 0x000fe20000400000 */
[----:B------:R-:W-:Y:S01]  /*166f0*/  ISETP.GT.AND P4, PT, R0, 0x98, P3 ;  /* 0x000000980000780c */ /* 0x000fe20001f84270 */
[----:B------:R0:W-:Y:S03]  /*16700*/  @P5 STG.E.U16 desc[UR36][R4.64+0x122], R11 ;  /* 0x0001220b04005986 */ /* 0x0001e6000c101524 */
[----:B------:R-:W-:-:S02]  /*16710*/  F2FP.BF16.F32.PACK_AB R3, RZ, R3 ;  /* 0x00000003ff03723e */ /* 0x000fc400000010ff */
[----:B-1----:R-:W-:Y:S01]  /*16720*/  PRMT R10, R9, 0x7610, R10 ;  /* 0x00007610090a7816 */ /* 0x002fe2000000000a */
[----:B------:R-:W-:Y:S01]  /*16730*/  FMUL R9, R196, R2 ;  /* 0x00000002c4097220 */ /* 0x000fe20000400000 */
[----:B------:R-:W-:Y:S01]  /*16740*/  F2FP.BF16.F32.PACK_AB R8, RZ, R8 ;  /* 0x00000008ff08723e */ /* 0x000fe200000010ff */
[----:B------:R1:W-:Y:S01]  /*16750*/  @P0 STG.E.U16 desc[UR36][R6.64+0x120], R12 ;  /* 0x0001200c06000986 */ /* 0x0003e2000c101524 */
[----:B0-----:R-:W-:Y:S01]  /*16760*/  PRMT R11, R3, 0x7610, R11 ;  /* 0x00007610030b7816 */ /* 0x001fe2000000000b */
[----:B------:R-:W-:Y:S01]  /*16770*/  FMUL R3, R195, R2 ;  /* 0x00000002c3037220 */ /* 0x000fe20000400000 */
[C---:B------:R-:W-:Y:S01]  /*16780*/  ISETP.GT.AND P5, PT, R0.reuse, 0x99, P3 ;  /* 0x000000990000780c */ /* 0x040fe20001fa4270 */
[----:B------:R0:W-:Y:S01]  /*16790*/  @P1 STG.E.U16 desc[UR36][R6.64+0x122], R10 ;  /* 0x0001220a06001986 */ /* 0x0001e2000c101524 */
[----:B------:R-:W-:Y:S02]  /*167a0*/  ISETP.GT.AND P1, PT, R0, 0x98, P2 ;  /* 0x000000980000780c */ /* 0x000fe40001724270 */
[----:B------:R-:W-:-:S02]  /*167b0*/  F2FP.BF16.F32.PACK_AB R9, RZ, R9 ;  /* 0x00000009ff09723e */ /* 0x000fc400000010ff */
[----:B-1----:R-:W-:Y:S02]  /*167c0*/  PRMT R12, R8, 0x7610, R12 ;  /* 0x00007610080c7816 */ /* 0x002fe4000000000c */
[----:B------:R-:W-:Y:S01]  /*167d0*/  F2FP.BF16.F32.PACK_AB R8, RZ, R3 ;  /* 0x00000003ff08723e */ /* 0x000fe200000010ff */
[-C--:B------:R-:W-:Y:S01]  /*167e0*/  FMUL R3, R194, R2.reuse ;  /* 0x00000002c2037220 */ /* 0x080fe20000400000 */
[C---:B------:R-:W-:Y:S01]  /*167f0*/  ISETP.GT.AND P0, PT, R0.reuse, 0x99, P2 ;  /* 0x000000990000780c */ /* 0x040fe20001704270 */
[----:B------:R1:W-:Y:S01]  /*16800*/  @P4 STG.E.U16 desc[UR36][R4.64+0x130], R11 ;  /* 0x0001300b04004986 */ /* 0x0003e2000c101524 */
[----:B------:R-:W-:Y:S02]  /*16810*/  ISETP.GT.AND P4, PT, R0, 0xa0, P3 ;  /* 0x000000a00000780c */ /* 0x000fe40001f84270 */
[----:B------:R-:W-:Y:S02]  /*16820*/  PRMT R13, R9, 0x7610, R13 ;  /* 0x00007610090d7816 */ /* 0x000fe4000000000d */
[----:B------:R-:W-:Y:S01]  /*16830*/  F2FP.BF16.F32.PACK_AB R9, RZ, R3 ;  /* 0x00000003ff09723e */ /* 0x000fe200000010ff */
[-C--:B------:R-:W-:Y:S01]  /*16840*/  FMUL R3, R192, R2.reuse ;  /* 0x00000002c0037220 */ /* 0x080fe20000400000 */
[----:B------:R-:W-:Y:S01]  /*16850*/  PRMT R14, R8, 0x7610, R14 ;  /* 0x00007610080e7816 */ /* 0x000fe2000000000e */
[----:B------:R-:W-:Y:S01]  /*16860*/  FMUL R8, R193, R2 ;  /* 0x00000002c1087220 */ /* 0x000fe20000400000 */
[----:B------:R2:W-:Y:S01]  /*16870*/  @P5 STG.E.U16 desc[UR36][R4.64+0x132], R12 ;  /* 0x0001320c04005986 */ /* 0x0005e2000c101524 */
[----:B------:R-:W-:-:S02]  /*16880*/  ISETP.GT.AND P5, PT, R0, 0xa1, P3 ;  /* 0x000000a10000780c */ /* 0x000fc40001fa4270 */
[----:B------:R-:W-:Y:S01]  /*16890*/  F2FP.BF16.F32.PACK_AB R3, RZ, R3 ;  /* 0x00000003ff03723e */ /* 0x000fe200000010ff */
[----:B------:R-:W-:Y:S01]  /*168a0*/  @P1 STG.E.U16 desc[UR36][R6.64+0x130], R13 ;  /* 0x0001300d06001986 */ /* 0x000fe2000c101524 */
[----:B0-----:R-:W-:Y:S01]  /*168b0*/  F2FP.BF16.F32.PACK_AB R10, RZ, R8 ;  /* 0x00000008ff0a723e */ /* 0x001fe200000010ff */
[-C--:B------:R-:W-:Y:S01]  /*168c0*/  FMUL R8, R191, R2.reuse ;  /* 0x00000002bf087220 */ /* 0x080fe20000400000 */
[----:B-1----:R-:W-:Y:S01]  /*168d0*/  PRMT R11, R3, 0x7610, R11 ;  /* 0x00007610030b7816 */ /* 0x002fe2000000000b */
[----:B------:R-:W-:Y:S01]  /*168e0*/  @P0 STG.E.U16 desc[UR36][R6.64+0x132], R14 ;  /* 0x0001320e06000986 */ /* 0x000fe2000c101524 */
[----:B------:R-:W-:Y:S01]  /*168f0*/  ISETP.GT.AND P0, PT, R0, 0xa0, P2 ;  /* 0x000000a00000780c */ /* 0x000fe20001704270 */
[----:B------:R-:W-:Y:S01]  /*16900*/  FMUL R3, R190, R2 ;  /* 0x00000002be037220 */ /* 0x000fe20000400000 */
[C---:B------:R-:W-:Y:S01]  /*16910*/  ISETP.GT.AND P1, PT, R0.reuse, 0xa1, P2 ;  /* 0x000000a10000780c */ /* 0x040fe20001724270 */
[----:B------:R0:W-:Y:S01]  /*16920*/  @P4 STG.E.U16 desc[UR36][R4.64+0x140], R9 ;  /* 0x0001400904004986 */ /* 0x0001e2000c101524 */
[----:B------:R-:W-:-:S02]  /*16930*/  ISETP.GT.AND P4, PT, R0, 0xa8, P3 ;  /* 0x000000a80000780c */ /* 0x000fc40001f84270 */
[----:B------:R-:W-:Y:S01]  /*16940*/  F2FP.BF16.F32.PACK_AB R8, RZ, R8 ;  /* 0x00000008ff08723e */ /* 0x000fe200000010ff */
[----:B------:R1:W-:Y:S03]  /*16950*/  @P5 STG.E.U16 desc[UR36][R4.64+0x142], R10 ;  /* 0x0001420a04005986 */ /* 0x0003e6000c101524 */
[----:B--2---:R-:W-:Y:S02]  /*16960*/  PRMT R12, R8, 0x7610, R12 ;  /* 0x00007610080c7816 */ /* 0x004fe4000000000c */
[----:B0-----:R-:W-:Y:S01]  /*16970*/  F2FP.BF16.F32.PACK_AB R9, RZ, R3 ;  /* 0x00000003ff09723e */ /* 0x001fe200000010ff */
[-C--:B------:R-:W-:Y:S01]  /*16980*/  FMUL R3, R189, R2.reuse ;  /* 0x00000002bd037220 */ /* 0x080fe20000400000 */
[-C--:B------:R-:W-:Y:S02]  /*16990*/  FMUL R8, R188, R2.reuse ;  /* 0x00000002bc087220 */ /* 0x080fe40000400000 */
[----:B-1----:R-:W-:Y:S01]  /*169a0*/  PRMT R10, R9, 0x7610, R10 ;  /* 0x00007610090a7816 */ /* 0x002fe2000000000a */
[----:B------:R0:W-:Y:S01]  /*169b0*/  @P0 STG.E.U16 desc[UR36][R6.64+0x140], R11 ;  /* 0x0001400b06000986 */ /* 0x0001e2000c101524 */
[----:B------:R-:W-:Y:S01]  /*169c0*/  F2FP.BF16.F32.PACK_AB R3, RZ, R3 ;  /* 0x00000003ff03723e */ /* 0x000fe200000010ff */
[----:B------:R-:W-:Y:S01]  /*169d0*/  FMUL R9, R187, R2 ;  /* 0x00000002bb097220 */ /* 0x000fe20000400000 */
[C---:B------:R-:W-:Y:S01]  /*169e0*/  ISETP.GT.AND P5, PT, R0.reuse, 0xa9, P3 ;  /* 0x000000a90000780c */ /* 0x040fe20001fa4270 */
[----:B------:R1:W-:Y:S01]  /*169f0*/  @P1 STG.E.U16 desc[UR36][R6.64+0x142], R12 ;  /* 0x0001420c06001986 */ /* 0x0003e2000c101524 */
[----:B------:R-:W-:-:S03]  /*16a00*/  ISETP.GT.AND P1, PT, R0, 0xa8, P2 ;  /* 0x000000a80000780c */ /* 0x000fc60001724270 */
[----:B------:R-:W-:Y:S01]  /*16a10*/  @P4 STG.E.U16 desc[UR36][R4.64+0x150], R10 ;  /* 0x0001500a04004986 */ /* 0x000fe2000c101524 */
[----:B------:R-:W-:Y:S02]  /*16a20*/  ISETP.GT.AND P4, PT, R0, 0xa9, P2 ;  /* 0x000000a90000780c */ /* 0x000fe40001784270 */
[----:B------:R-:W-:Y:S02]  /*16a30*/  F2FP.BF16.F32.PACK_AB R8, RZ, R8 ;  /* 0x00000008ff08723e */ /* 0x000fe400000010ff */
[----:B0-----:R-:W-:Y:S01]  /*16a40*/  PRMT R11, R3, 0x7610, R11 ;  /* 0x00007610030b7816 */ /* 0x001fe2000000000b */
[-C--:B------:R-:W-:Y:S01]  /*16a50*/  FMUL R3, R186, R2.reuse ;  /* 0x00000002ba037220 */ /* 0x080fe20000400000 */
[----:B------:R-:W-:Y:S02]  /*16a60*/  F2FP.BF16.F32.PACK_AB R9, RZ, R9 ;  /* 0x00000009ff09723e */ /* 0x000fe400000010ff */
[----:B-1----:R-:W-:Y:S02]  /*16a70*/  PRMT R12, R8, 0x7610, R12 ;  /* 0x00007610080c7816 */ /* 0x002fe4000000000c */
[----:B------:R-:W-:Y:S01]  /*16a80*/  F2FP.BF16.F32.PACK_AB R8, RZ, R3 ;  /* 0x00000003ff08723e */ /* 0x000fe200000010ff */
[----:B------:R-:W-:Y:S01]  /*16a90*/  FMUL R3, R185, R2 ;  /* 0x00000002b9037220 */ /* 0x000fe20000400000 */
[----:B------:R-:W-:Y:S01]  /*16aa0*/  PRMT R13, R9, 0x7610, R13 ;  /* 0x00007610090d7816 */ /* 0x000fe2000000000d */
[----:B------:R0:W-:Y:S01]  /*16ab0*/  @P5 STG.E.U16 desc[UR36][R4.64+0x152], R11 ;  /* 0x0001520b04005986 */ /* 0x0001e2000c101524 */
[----:B------:R-:W-:-:S02]  /*16ac0*/  ISETP.GT.AND P0, PT, R0, 0xb0, P3 ;  /* 0x000000b00000780c */ /* 0x000fc40001f04270 */
        /* <DEDUP_REMOVED lines=26> */
[----:B------:R-:W-:Y:S02]  /*16c70*/  ISETP.GT.AND P1, PT, R0, 0xb8, P2 ;  /* 0x000000b80000780c */ /* 0x000fe40001724270 */
[----:B------:R-:W-:Y:S02]  /*16c80*/  F2FP.BF16.F32.PACK_AB R8, RZ, R8 ;  /* 0x00000008ff08723e */ /* 0x000fe400000010ff */
[----:B0-----:R-:W-:Y:S01]  /*16c90*/  PRMT R10, R9, 0x7610, R10 ;  /* 0x00007610090a7816 */ /* 0x001fe2000000000a */
[-C--:B------:R-:W-:Y:S01]  /*16ca0*/  FMUL R9, R178, R2.reuse ;  /* 0x00000002b2097220 */ /* 0x080fe20000400000 */
[----:B-1----:R-:W-:Y:S01]  /*16cb0*/  PRMT R11, R3, 0x7610, R11 ;  /* 0x00007610030b7816 */ /* 0x002fe2000000000b */
[----:B------:R-:W-:Y:S01]  /*16cc0*/  FMUL R3, R177, R2 ;  /* 0x00000002b1037220 */ /* 0x000fe20000400000 */
[----:B------:R0:W-:Y:S02]  /*16cd0*/  @P5 STG.E.U16 desc[UR36][R4.64+0x170], R12 ;  /* 0x0001700c04005986 */ /* 0x0001e4000c101524 */
[----:B------:R-:W-:-:S02]  /*16ce0*/  F2FP.BF16.F32.PACK_AB R9, RZ, R9 ;  /* 0x00000009ff09723e */ /* 0x000fc400000010ff */
[C---:B------:R-:W-:Y:S02]  /*16cf0*/  ISETP.GT.AND P4, PT, R0.reuse, 0xb9, P2 ;  /* 0x000000b90000780c */ /* 0x040fe40001784270 */
[----:B------:R-:W-:Y:S02]  /*16d00*/  ISETP.GT.AND P5, PT, R0, 0xc0, P3 ;  /* 0x000000c00000780c */ /* 0x000fe40001fa4270 */
[----:B0-----:R-:W-:Y:S02]  /*16d10*/  PRMT R12, R8, 0x7610, R12 ;  /* 0x00007610080c7816 */ /* 0x001fe4000000000c */
[----:B------:R-:W-:Y:S01]  /*16d20*/  F2FP.BF16.F32.PACK_AB R8, RZ, R3 ;  /* 0x00000003ff08723e */ /* 0x000fe200000010ff */
[----:B------:R-:W-:Y:S01]  /*16d30*/  FMUL R3, R176, R2 ;  /* 0x00000002b0037220 */ /* 0x000fe20000400000 */
[----:B------:R-:W-:Y:S01]  /*16d40*/  PRMT R13, R9, 0x7610, R13 ;  /* 0x00007610090d7816 */ /* 0x000fe2000000000d */
[----:B------:R0:W-:Y:S01]  /*16d50*/  @P6 STG.E.U16 desc[UR36][R4.64+0x172], R10 ;  /* 0x0001720a04006986 */ /* 0x0001e2000c101524 */
[----:B------:R-:W-:-:S02]  /*16d60*/  ISETP.GT.AND P0, PT, R0, 0xc1, P3 ;  /* 0x000000c10000780c */ /* 0x000fc40001f04270 */
[----:B------:R-:W-:Y:S01]  /*16d70*/  F2FP.BF16.F32.PACK_AB R9, RZ, R3 ;  /* 0x00000003ff09723e */ /* 0x000fe200000010ff */
[----:B------:R1:W-:Y:S01]  /*16d80*/  @P1 STG.E.U16 desc[UR36][R6.64+0x170], R11 ;  /* 0x0001700b06001986 */ /* 0x0003e2000c101524 */
[-C--:B------:R-:W-:Y:S01]  /*16d90*/  FMUL R3, R174, R2.reuse ;  /* 0x00000002ae037220 */ /* 0x080fe20000400000 */
[----:B------:R-:W-:Y:S02]  /*16da0*/  ISETP.GT.AND P1, PT, R0, 0xc0, P2 ;  /* 0x000000c00000780c */ /* 0x000fe40001724270 */
        /* <DEDUP_REMOVED lines=40> */
[C---:B------:R-:W-:Y:S01]  /*17030*/  ISETP.GT.AND P0, PT, R0.reuse, 0xd0, P2 ;  /* 0x000000d00000780c */ /* 0x040fe20001704270 */
        /* <DEDUP_REMOVED lines=11> */
[----:B------:R-:W-:Y:S01]  /*170f0*/  ISETP.GT.AND P5, PT, R0, 0xd9, P3 ;  /* 0x000000d90000780c */ /* 0x000fe20001fa4270 */
[----:B------:R-:W-:Y:S01]  /*17100*/  FMUL R8, R164, R2 ;  /* 0x00000002a4087220 */ /* 0x000fe20000400000 */
[----:B------:R-:W-:Y:S01]  /*17110*/  @P0 STG.E.U16 desc[UR36][R6.64+0x1a0], R14 ;  /* 0x0001a00e06000986 */ /* 0x000fe2000c101524 */
[----:B------:R-:W-:-:S03]  /*17120*/  ISETP.GT.AND P0, PT, R0, 0xd8, P2 ;  /* 0x000000d80000780c */ /* 0x000fc60001704270 */
[----:B------:R0:W-:Y:S01]  /*17130*/  @P1 STG.E.U16 desc[UR36][R6.64+0x1a2], R9 ;  /* 0x0001a20906001986 */ /* 0x0001e2000c101524 */
[----:B------:R-:W-:Y:S02]  /*17140*/  F2FP.BF16.F32.PACK_AB R8, RZ, R8 ;  /* 0x00000008ff08723e */ /* 0x000fe400000010ff */
[----:B------:R-:W-:Y:S02]  /*17150*/  ISETP.GT.AND P1, PT, R0, 0xd9, P2 ;  /* 0x000000d90000780c */ /* 0x000fe40001724270 */
        /* <DEDUP_REMOVED lines=16> */
[----:B------:R1:W-:Y:S01]  /*17260*/  @P1 STG.E.U16 desc[UR36][R6.64+0x1b2], R10 ;  /* 0x0001b20a06001986 */ /* 0x0003e2000c101524 */
[C---:B------:R-:W-:Y:S02]  /*17270*/  ISETP.GT.AND P1, PT, R0.reuse, 0xe0, P2 ;  /* 0x000000e00000780c */ /* 0x040fe40001724270 */
[----:B------:R-:W-:Y:S02]  /*17280*/  ISETP.GT.AND P0, PT, R0, 0xe1, P2 ;  /* 0x000000e10000780c */ /* 0x000fe40001704270 */
[----:B0-----:R-:W-:Y:S02]  /*17290*/  PRMT R12, R8, 0x7610, R12 ;  /* 0x00007610080c7816 */ /* 0x001fe4000000000c */
[----:B------:R-:W-:Y:S01]  /*172a0*/  F2FP.BF16.F32.PACK_AB R8, RZ, R3 ;  /* 0x00000003ff08723e */ /* 0x000fe200000010ff */
[----:B------:R-:W-:Y:S01]  /*172b0*/  FMUL R3, R157, R2 ;  /* 0x000000029d037220 */ /* 0x000fe20000400000 */
[----:B------:R0:W-:Y:S01]  /*172c0*/  @P4 STG.E.U16 desc[UR36][R4.64+0x1c0], R11 ;  /* 0x0001c00b04004986 */ /* 0x0001e2000c101524 */
[----:B-1----:R-:W-:-:S02]  /*172d0*/  PRMT R10, R9, 0x7610, R10 ;  /* 0x00007610090a7816 */ /* 0x002fc4000000000a */
[----:B------:R-:W-:Y:S01]  /*172e0*/  PRMT R13, R8, 0x7610, R13 ;  /* 0x00007610080d7816 */ /* 0x000fe2000000000d */
[----:B------:R-:W-:Y:S01]  /*172f0*/  @P5 STG.E.U16 desc[UR36][R4.64+0x1c2], R12 ;  /* 0x0001c20c04005986 */ /* 0x000fe2000c101524 */
[-C--:B------:R-:W-:Y:S01]  /*17300*/  FMUL R8, R156, R2.reuse ;  /* 0x000000029c087220 */ /* 0x080fe20000400000 */
[C---:B------:R-:W-:Y:S02]  /*17310*/  ISETP.GT.AND P4, PT, R0.reuse, 0xe8, P3 ;  /* 0x000000e80000780c */ /* 0x040fe40001f84270 */
[----:B------:R-:W-:Y:S01]  /*17320*/  F2FP.BF16.F32.PACK_AB R9, RZ, R3 ;  /* 0x00000003ff09723e */ /* 0x000fe200000010ff */
[----:B------:R-:W-:Y:S01]  /*17330*/  FMUL R3, R155, R2 ;  /* 0x000000029b037220 */ /* 0x000fe20000400000 */
[C---:B------:R-:W-:Y:S02]  /*17340*/  ISETP.GT.AND P5, PT, R0.reuse, 0xe9, P3 ;  /* 0x000000e90000780c */ /* 0x040fe40001fa4270 */
[----:B------:R-:W-:Y:S02]  /*17350*/  ISETP.GT.AND P6, PT, R0, 0xe8, P2 ;  /* 0x000000e80000780c */ /* 0x000fe400017c4270 */
[----:B------:R-:W-:Y:S01]  /*17360*/  F2FP.BF16.F32.PACK_AB R8, RZ, R8 ;  /* 0x00000008ff08723e */ /* 0x000fe200000010ff */
[----:B------:R1:W-:Y:S01]  /*17370*/  @P1 STG.E.U16 desc[UR36][R6.64+0x1c0], R10 ;  /* 0x0001c00a06001986 */ /* 0x0003e2000c101524 */
[----:B------:R-:W-:-:S02]  /*17380*/  F2FP.BF16.F32.PACK_AB R3, RZ, R3 ;  /* 0x00000003ff03723e */ /* 0x000fc400000010ff */
[C---:B------:R-:W-:Y:S01]  /*17390*/  ISETP.GT.AND P1, PT, R17.reuse, 0x80, PT ;  /* 0x000000801100780c */ /* 0x040fe20003f24270 */
[----:B------:R2:W-:Y:S01]  /*173a0*/  @P0 STG.E.U16 desc[UR36][R6.64+0x1c2], R13 ;  /* 0x0001c20d06000986 */ /* 0x0005e2000c101524 */
[----:B------:R-:W-:Y:S02]  /*173b0*/  ISETP.GT.AND P0, PT, R17, 0x88, PT ;  /* 0x000000881100780c */ /* 0x000fe40003f04270 */
[----:B0-----:R-:W-:Y:S02]  /*173c0*/  PRMT R11, R8, 0x7610, R11 ;  /* 0x00007610080b7816 */ /* 0x001fe4000000000b */
[----:B------:R-:W-:Y:S02]  /*173d0*/  PRMT R17, R3, 0x7610, R17 ;  /* 0x0000761003117816 */ /* 0x000fe40000000011 */
[----:B-1----:R-:W-:Y:S01]  /*173e0*/  PRMT R10, R9, 0x7610, R10 ;  /* 0x00007610090a7816 */ /* 0x002fe2000000000a */
[----:B------:R-:W-:-:S04]  /*173f0*/  FMUL R3, R154, R2 ;  /* 0x000000029a037220 */ /* 0x000fc80000400000 */
[----:B------:R-:W-:Y:S01]  /*17400*/  @P4 STG.E.U16 desc[UR36][R4.64+0x1d0], R10 ;  /* 0x0001d00a04004986 */ /* 0x000fe2000c101524 */
[----:B------:R-:W-:-:S03]  /*17410*/  ISETP.GT.AND P4, PT, R0, 0xe9, P2 ;  /* 0x000000e90000780c */ /* 0x000fc60001784270 */
[----:B------:R0:W-:Y:S01]  /*17420*/  @P5 STG.E.U16 desc[UR36][R4.64+0x1d2], R11 ;  /* 0x0001d20b04005986 */ /* 0x0001e2000c101524 */
[----:B------:R-:W-:-:S03]  /*17430*/  ISETP.GT.AND P5, PT, R0, 0xf0, P3 ;  /* 0x000000f00000780c */ /* 0x000fc60001fa4270 */
[----:B------:R-:W-:Y:S01]  /*17440*/  @P6 STG.E.U16 desc[UR36][R6.64+0x1d0], R17 ;  /* 0x0001d01106006986 */ /* 0x000fe2000c101524 */
[----:B------:R-:W-:Y:S01]  /*17450*/  ISETP.GT.AND P6, PT, R0, 0xf1, P3 ;  /* 0x000000f10000780c */ /* 0x000fe20001fc4270 */
[-C--:B------:R-:W-:Y:S01]  /*17460*/  FMUL R8, R153, R2.reuse ;  /* 0x0000000299087220 */ /* 0x080fe20000400000 */
[----:B------:R-:W-:Y:S01]  /*17470*/  FMUL R9, R152, R2 ;  /* 0x0000000298097220 */ /* 0x000fe20000400000 */
[----:B--2---:R-:W-:-:S03]  /*17480*/  F2FP.BF16.F32.PACK_AB R13, RZ, R3 ;  /* 0x00000003ff0d723e */ /* 0x004fc600000010ff */
[----:B------:R-:W-:Y:S02]  /*17490*/  F2FP.BF16.F32.PACK_AB R14, RZ, R8 ;  /* 0x00000008ff0e723e */ /* 0x000fe400000010ff */
[----:B------:R-:W-:Y:S01]  /*174a0*/  F2FP.BF16.F32.PACK_AB R15, RZ, R9 ;  /* 0x00000009ff0f723e */ /* 0x000fe200000010ff */
[----:B------:R-:W-:Y:S01]  /*174b0*/  @P4 STG.E.U16 desc[UR36][R6.64+0x1d2], R13 ;  /* 0x0001d20d06004986 */ /* 0x000fe2000c101524 */
[----:B------:R-:W-:-:S03]  /*174c0*/  ISETP.GT.AND P4, PT, R0, 0xf1, P2 ;  /* 0x000000f10000780c */ /* 0x000fc60001784270 */
[----:B------:R-:W-:Y:S04]  /*174d0*/  @P5 STG.E.U16 desc[UR36][R4.64+0x1e0], R14 ;  /* 0x0001e00e04005986 */ /* 0x000fe8000c101524 */
[----:B------:R-:W-:Y:S01]  /*174e0*/  @P6 STG.E.U16 desc[UR36][R4.64+0x1e2], R15 ;  /* 0x0001e20f04006986 */ /* 0x000fe2000c101524 */
[----:B------:R-:W-:Y:S01]  /*174f0*/  ISETP.GT.AND P6, PT, R0, 0xf0, P2 ;  /* 0x000000f00000780c */ /* 0x000fe200017c4270 */
[-C--:B0-----:R-:W-:Y:S01]  /*17500*/  FMUL R11, R23, R2.reuse ;  /* 0x00000002170b7220 */ /* 0x081fe20000400000 */
[----:B------:R-:W-:-:S04]  /*17510*/  FMUL R12, R22, R2 ;  /* 0x00000002160c7220 */ /* 0x000fc80000400000 */
[----:B------:R-:W-:Y:S02]  /*17520*/  F2FP.BF16.F32.PACK_AB R11, RZ, R11 ;  /* 0x0000000bff0b723e */ /* 0x000fe400000010ff */
[----:B------:R-:W-:Y:S02]  /*17530*/  F2FP.BF16.F32.PACK_AB R12, RZ, R12 ;  /* 0x0000000cff0c723e */ /* 0x000fe400000010ff */
[C---:B------:R-:W-:Y:S02]  /*17540*/  ISETP.GT.AND P5, PT, R0.reuse, 0xf8, P3 ;  /* 0x000000f80000780c */ /* 0x040fe40001fa4270 */
[----:B------:R-:W-:Y:S01]  /*17550*/  ISETP.GT.AND P3, PT, R0, 0xf9, P3 ;  /* 0x000000f90000780c */ /* 0x000fe20001f64270 */
[----:B------:R-:W-:Y:S01]  /*17560*/  @P6 STG.E.U16 desc[UR36][R6.64+0x1e0], R11 ;  /* 0x0001e00b06006986 */ /* 0x000fe2000c101524 */
[----:B------:R-:W-:-:S03]  /*17570*/  FMUL R10, R21, R2 ;  /* 0x00000002150a7220 */ /* 0x000fc60000400000 */
[----:B------:R0:W-:Y:S01]  /*17580*/  @P4 STG.E.U16 desc[UR36][R6.64+0x1e2], R12 ;  /* 0x0001e20c06004986 */ /* 0x0001e2000c101524 */
[----:B------:R-:W-:Y:S01]  /*17590*/  ISETP.GT.AND P4, PT, R0, 0xf8, P2 ;  /* 0x000000f80000780c */ /* 0x000fe20001784270 */
[-C--:B------:R-:W-:Y:S01]  /*175a0*/  FMUL R9, R20, R2.reuse ;  /* 0x0000000214097220 */ /* 0x080fe20000400000 */
[-C--:B------:R-:W-:Y:S01]  /*175b0*/  FMUL R8, R18, R2.reuse ;  /* 0x0000000212087220 */ /* 0x080fe20000400000 */
[----:B------:R-:W-:Y:S01]  /*175c0*/  FMUL R3, R19, R2 ;  /* 0x0000000213037220 */ /* 0x000fe20000400000 */
[----:B------:R-:W-:Y:S02]  /*175d0*/  F2FP.BF16.F32.PACK_AB R10, RZ, R10 ;  /* 0x0000000aff0a723e */ /* 0x000fe400000010ff */
[----:B------:R-:W-:Y:S02]  /*175e0*/  ISETP.GT.AND P2, PT, R0, 0xf9, P2 ;  /* 0x000000f90000780c */ /* 0x000fe40001744270 */
[----:B------:R-:W-:Y:S02]  /*175f0*/  F2FP.BF16.F32.PACK_AB R9, RZ, R9 ;  /* 0x00000009ff09723e */ /* 0x000fe400000010ff */
[----:B------:R-:W-:-:S02]  /*17600*/  F2FP.BF16.F32.PACK_AB R8, RZ, R8 ;  /* 0x00000008ff08723e */ /* 0x000fc400000010ff */
[----:B------:R-:W-:Y:S01]  /*17610*/  F2FP.BF16.F32.PACK_AB R3, RZ, R3 ;  /* 0x00000003ff03723e */ /* 0x000fe200000010ff */
[----:B------:R-:W-:Y:S01]  /*17620*/  @P5 STG.E.U16 desc[UR36][R4.64+0x1f0], R10 ;  /* 0x0001f00a04005986 */ /* 0x000fe2000c101524 */
[----:B0-----:R-:W-:Y:S01]  /*17630*/  PRMT R12, R8, 0x7610, R12 ;  /* 0x00007610080c7816 */ /* 0x001fe2000000000c */
[----:B------:R-:W-:Y:S01]  /*17640*/  @P4 IMAD.MOV.U32 R8, RZ, RZ, R6 ;  /* 0x000000ffff084224 */ /* 0x000fe200078e0006 */
[----:B------:R-:W-:Y:S01]  /*17650*/  PRMT R11, R3, 0x7610, R11 ;  /* 0x00007610030b7816 */ /* 0x000fe2000000000b */
[----:B------:R0:W-:Y:S01]  /*17660*/  @P3 STG.E.U16 desc[UR36][R4.64+0x1f2], R9 ;  /* 0x0001f20904003986 */ /* 0x0001e2000c101524 */
[----:B------:R-:W-:Y:S02]  /*17670*/  USHF.L.U32 UR12, UR8, 0x8, URZ ;  /* 0x00000008080c7899 */ /* 0x000fe4000800063f */
[----:B------:R-:W-:Y:S01]  /*17680*/  USHF.L.U64.HI UR11, UR8, 0x8, UR9 ;  /* 0x00000008080b7899 */ /* 0x000fe20008010209 */
[----:B0-----:R-:W-:-:S03]  /*17690*/  @P4 IMAD.MOV.U32 R9, RZ, RZ, R7 ;  /* 0x000000ffff094224 */ /* 0x001fc600078e0007 */
[----:B------:R-:W-:Y:S02]  /*176a0*/  MOV R3, UR12 ;  /* 0x0000000c00037c02 */ /* 0x000fe40008000f00 */
[----:B------:R0:W-:Y:S01]  /*176b0*/  @P4 STG.E.U16 desc[UR36][R8.64+0x1f0], R11 ;  /* 0x0001f00b08004986 */ /* 0x0001e2000c101524 */
[C---:B------:R-:W-:Y:S02]  /*176c0*/  ISETP.GT.AND P3, PT, R0.reuse, RZ, P1 ;  /* 0x000000ff0000720c */ /* 0x040fe40000f64270 */
[----:B------:R-:W-:Y:S01]  /*176d0*/  ISETP.GT.AND P4, PT, R0, 0x1, P1 ;  /* 0x000000010000780c */ /* 0x000fe20000f84270 */
[-C--:B------:R-:W-:Y:S01]  /*176e0*/  FMUL R24, R24, R2.reuse ;  /* 0x0000000218187220 */ /* 0x080fe20000400000 */
[----:B------:R-:W-:Y:S01]  /*176f0*/  FMUL R25, R25, R2 ;  /* 0x0000000219197220 */ /* 0x000fe20000400000 */
[----:B0-----:R-:W-:Y:S02]  /*17700*/  @P2 IMAD.MOV.U32 R8, RZ, RZ, R6 ;  /* 0x000000ffff082224 */ /* 0x001fe400078e0006 */
[----:B------:R-:W-:-:S02]  /*17710*/  @P2 IMAD.MOV.U32 R9, RZ, RZ, R7 ;  /* 0x000000ffff092224 */ /* 0x000fc400078e0007 */
[----:B------:R-:W-:-:S03]  /*17720*/  IMAD.U32 R7, RZ, RZ, UR11 ;  /* 0x0000000bff077e24 */ /* 0x000fc6000f8e00ff */
[----:B------:R0:W-:Y:S01]  /*17730*/  @P2 STG.E.U16 desc[UR36][R8.64+0x1f2], R12 ;  /* 0x0001f20c08002986 */ /* 0x0001e2000c101524 */
[C---:B------:R-:W-:Y:S02]  /*17740*/  IADD3 R6, P2, P6, R4.reuse, UR5, R3 ;  /* 0x0000000504067c10 */ /* 0x040fe4000fe5e003 */
[----:B------:R-:W-:Y:S02]  /*17750*/  IADD3 R4, P5, R4, UR12, RZ ;  /* 0x0000000c04047c10 */ /* 0x000fe4000ffbe0ff */
[C---:B------:R-:W-:Y:S02]  /*17760*/  IADD3.X R7, R5.reuse, UR4, R7, P2, P6 ;  /* 0x0000000405077c10 */ /* 0x040fe400097ec407 */
[----:B------:R-:W-:Y:S02]  /*17770*/  F2FP.BF16.F32.PACK_AB R24, RZ, R24 ;  /* 0x00000018ff18723e */ /* 0x000fe400000010ff */
[----:B------:R-:W-:Y:S02]  /*17780*/  IADD3.X R5, R5, UR11, RZ, P5, !PT ;  /* 0x0000000b05057c10 */ /* 0x000fe4000affe4ff */
[----:B------:R-:W-:-:S02]  /*17790*/  F2FP.BF16.F32.PACK_AB R25, RZ, R25 ;  /* 0x00000019ff19723e */ /* 0x000fc400000010ff */
[C---:B------:R-:W-:Y:S01]  /*177a0*/  ISETP.GT.AND P2, PT, R0.reuse, RZ, P0 ;  /* 0x000000ff0000720c */ /* 0x040fe20000744270 */
[----:B------:R-:W-:Y:S01]  /*177b0*/  @P3 STG.E.U16 desc[UR36][R4.64], R24 ;  /* 0x0000001804003986 */ /* 0x000fe2000c101524 */
[----:B------:R-:W-:Y:S01]  /*177c0*/  ISETP.GT.AND P3, PT, R0, 0x1, P0 ;  /* 0x000000010000780c */ /* 0x000fe20000764270 */
[-C--:B------:R-:W-:Y:S02]  /*177d0*/  FMUL R26, R26, R2.reuse ;  /* 0x000000021a1a7220 */ /* 0x080fe40000400000 */
[----:B------:R-:W-:Y:S01]  /*177e0*/  @P4 STG.E.U16 desc[UR36][R4.64+0x2], R25 ;  /* 0x0000021904004986 */ /* 0x000fe2000c101524 */
[----:B------:R-:W-:Y:S01]  /*177f0*/  ISETP.GT.AND P4, PT, R0, 0x8, P1 ;  /* 0x000000080000780c */ /* 0x000fe20000f84270 */
[-C--:B------:R-:W-:Y:S01]  /*17800*/  FMUL R27, R27, R2.reuse ;  /* 0x000000021b1b7220 */ /* 0x080fe20000400000 */
[----:B0-----:R-:W-:Y:S01]  /*17810*/  IADD3 R8, P5, R4, UR5, RZ ;  /* 0x0000000504087c10 */ /* 0x001fe2000ffbe0ff */
[----:B------:R-:W-:Y:S01]  /*17820*/  FMUL R28, R28, R2 ;  /* 0x000000021c1c7220 */ /* 0x000fe20000400000 */
[----:B------:R-:W-:-:S02]  /*17830*/  F2FP.BF16.F32.PACK_AB R26, RZ, R26 ;  /* 0x0000001aff1a723e */ /* 0x000fc400000010ff */
[----:B------:R-:W-:Y:S02]  /*17840*/  IADD3.X R9, R5, UR4, RZ, P5, !PT ;  /* 0x0000000405097c10 */ /* 0x000fe4000affe4ff */
[----:B------:R-:W-:Y:S02]  /*17850*/  F2FP.BF16.F32.PACK_AB R27, RZ, R27 ;  /* 0x0000001bff1b723e */ /* 0x000fe400000010ff */
[----:B------:R-:W-:Y:S01]  /*17860*/  F2FP.BF16.F32.PACK_AB R28, RZ, R28 ;  /* 0x0000001cff1c723e */ /* 0x000fe200000010ff */
[----:B------:R-:W-:Y:S01]  /*17870*/  @P2 STG.E.U16 desc[UR36][R8.64], R26 ;  /* 0x0000001a08002986 */ /* 0x000fe2000c101524 */
[C---:B------:R-:W-:Y:S02]  /*17880*/  ISETP.GT.AND P5, PT, R0.reuse, 0x9, P1 ;  /* 0x000000090000780c */ /* 0x040fe40000fa4270 */
[C---:B------:R-:W-:Y:S01]  /*17890*/  ISETP.GT.AND P2, PT, R0.reuse, 0x8, P0 ;  /* 0x000000080000780c */ /* 0x040fe20000744270 */
[----:B------:R-:W-:Y:S01]  /*178a0*/  @P3 STG.E.U16 desc[UR36][R8.64+0x2], R27 ;  /* 0x0000021b08003986 */ /* 0x000fe2000c101524 */
[-C--:B------:R-:W-:Y:S01]  /*178b0*/  FMUL R29, R29, R2.reuse ;  /* 0x000000021d1d7220 */ /* 0x080fe20000400000 */
[----:B------:R-:W-:Y:S01]  /*178c0*/  ISETP.GT.AND P3, PT, R0, 0x9, P0 ;  /* 0x000000090000780c */ /* 0x000fe20000764270 */
[-C--:B------:R-:W-:Y:S01]  /*178d0*/  FMUL R30, R30, R2.reuse ;  /* 0x000000021e1e7220 */ /* 0x080fe20000400000 */
[----:B------:R-:W-:Y:S01]  /*178e0*/  @P4 STG.E.U16 desc[UR36][R4.64+0x10], R28 ;  /* 0x0000101c04004986 */ /* 0x000fe2000c101524 */
[----:B------:R-:W-:Y:S01]  /*178f0*/  ISETP.GT.AND P4, PT, R0, 0x10, P1 ;  /* 0x000000100000780c */ /* 0x000fe20000f84270 */
[-C--:B------:R-:W-:Y:S01]  /*17900*/  FMUL R31, R31, R2.reuse ;  /* 0x000000021f1f7220 */ /* 0x080fe20000400000 */
[----:B------:R-:W-:Y:S01]  /*17910*/  IADD3 R10, P6, R4, UR5, RZ ;  /* 0x00000005040a7c10 */ /* 0x000fe2000ffde0ff */
[----:B------:R-:W-:Y:S01]  /*17920*/  FMUL R32, R32, R2 ;  /* 0x0000000220207220 */ /* 0x000fe20000400000 */
[----:B------:R-:W-:-:S02]  /*17930*/  F2FP.BF16.F32.PACK_AB R29, RZ, R29 ;  /* 0x0000001dff1d723e */ /* 0x000fc400000010ff */
[----:B------:R-:W-:Y:S02]  /*17940*/  F2FP.BF16.F32.PACK_AB R30, RZ, R30 ;  /* 0x0000001eff1e723e */ /* 0x000fe400000010ff */
[----:B------:R-:W-:Y:S02]  /*17950*/  IADD3.X R11, R5, UR4, RZ, P6, !PT ;  /* 0x00000004050b7c10 */ /* 0x000fe4000b7fe4ff */
[----:B------:R-:W-:Y:S01]  /*17960*/  F2FP.BF16.F32.PACK_AB R31, RZ, R31 ;  /* 0x0000001fff1f723e */ /* 0x000fe200000010ff */
[----:B------:R-:W-:Y:S01]  /*17970*/  @P5 STG.E.U16 desc[UR36][R4.64+0x12], R29 ;  /* 0x0000121d04005986 */ /* 0x000fe2000c101524 */
[----:B------:R-:W-:Y:S02]  /*17980*/  F2FP.BF16.F32.PACK_AB R32, RZ, R32 ;  /* 0x00000020ff20723e */ /* 0x000fe400000010ff */
[C---:B------:R-:W-:Y:S01]  /*17990*/  ISETP.GT.AND P5, PT, R0.reuse, 0x11, P1 ;  /* 0x000000110000780c */ /* 0x040fe20000fa4270 */
[----:B------:R-:W-:Y:S01]  /*179a0*/  @P2 STG.E.U16 desc[UR36][R10.64+0x10], R30 ;  /* 0x0000101e0a002986 */ /* 0x000fe2000c101524 */
[----:B------:R-:W-:Y:S01]  /*179b0*/  ISETP.GT.AND P2, PT, R0, 0x10, P0 ;  /* 0x000000100000780c */ /* 0x000fe20000744270 */
[----:B------:R-:W-:-:S02]  /*179c0*/  FMUL R33, R33, R2 ;  /* 0x0000000221217220 */ /* 0x000fc40000400000 */
[----:B------:R-:W-:Y:S01]  /*179d0*/  @P3 STG.E.U16 desc[UR36][R6.64+0x12], R31 ;  /* 0x0000121f06003986 */ /* 0x000fe2000c101524 */
[----:B------:R-:W-:Y:S01]  /*179e0*/  ISETP.GT.AND P3, PT, R0, 0x11, P0 ;  /* 0x000000110000780c */ /* 0x000fe20000764270 */
[-C--:B------:R-:W-:Y:S02]  /*179f0*/  FMUL R34, R34, R2.reuse ;  /* 0x0000000222227220 */ /* 0x080fe40000400000 */
[----:B------:R-:W-:Y:S01]  /*17a00*/  @P4 STG.E.U16 desc[UR36][R4.64+0x20], R32 ;  /* 0x0000202004004986 */ /* 0x000fe2000c101524 */
[----:B------:R-:W-:Y:S01]  /*17a10*/  ISETP.GT.AND P4, PT, R0, 0x18, P1 ;  /* 0x000000180000780c */ /* 0x000fe20000f84270 */
[-C--:B------:R-:W-:Y:S01]  /*17a20*/  FMUL R35, R35, R2.reuse ;  /* 0x0000000223237220 */ /* 0x080fe20000400000 */
[----:B------:R-:W-:Y:S01]  /*17a30*/  FMUL R36, R36, R2 ;  /* 0x0000000224247220 */ /* 0x000fe20000400000 */
[----:B------:R-:W-:Y:S02]  /*17a40*/  F2FP.BF16.F32.PACK_AB R33, RZ, R33 ;  /* 0x00000021ff21723e */ /* 0x000fe400000010ff */
[----:B------:R-:W-:-:S02]  /*17a50*/  F2FP.BF16.F32.PACK_AB R34, RZ, R34 ;  /* 0x00000022ff22723e */ /* 0x000fc400000010ff */
[----:B------:R-:W-:Y:S01]  /*17a60*/  F2FP.BF16.F32.PACK_AB R35, RZ, R35 ;  /* 0x00000023ff23723e */ /* 0x000fe200000010ff */
[----:B------:R-:W-:Y:S01]  /*17a70*/  @P5 STG.E.U16 desc[UR36][R4.64+0x22], R33 ;  /* 0x0000222104005986 */ /* 0x000fe2000c101524 */
[----:B------:R-:W-:Y:S02]  /*17a80*/  F2FP.BF16.F32.PACK_AB R36, RZ, R36 ;  /* 0x00000024ff24723e */ /* 0x000fe400000010ff */
[C---:B------:R-:W-:Y:S01]  /*17a90*/  ISETP.GT.AND P5, PT, R0.reuse, 0x19, P1 ;  /* 0x000000190000780c */ /* 0x040fe20000fa4270 */
[----:B------:R-:W-:Y:S01]  /*17aa0*/  @P2 STG.E.U16 desc[UR36][R6.64+0x20], R34 ;  /* 0x0000202206002986 */ /* 0x000fe2000c101524 */
[C---:B------:R-:W-:Y:S01]  /*17ab0*/  ISETP.GT.AND P2, PT, R0.reuse, 0x18, P0 ;  /* 0x000000180000780c */ /* 0x040fe20000744270 */
[-C--:B------:R-:W-:Y:S02]  /*17ac0*/  FMUL R37, R37, R2.reuse ;  /* 0x0000000225257220 */ /* 0x080fe40000400000 */
[----:B------:R-:W-:Y:S01]  /*17ad0*/  @P3 STG.E.U16 desc[UR36][R6.64+0x22], R35 ;  /* 0x0000222306003986 */ /* 0x000fe2000c101524 */
[----:B------:R-:W-:Y:S01]  /*17ae0*/  ISETP.GT.AND P3, PT, R0, 0x19, P0 ;  /* 0x000000190000780c */ /* 0x000fe20000764270 */
[----:B------:R-:W-:-:S02]  /*17af0*/  FMUL R38, R38, R2 ;  /* 0x0000000226267220 */ /* 0x000fc40000400000 */
[----:B------:R-:W-:Y:S01]  /*17b00*/  @P4 STG.E.U16 desc[UR36][R4.64+0x30], R36 ;  /* 0x0000302404004986 */ /* 0x000fe2000c101524 */
[----:B------:R-:W-:Y:S01]  /*17b10*/  ISETP.GT.AND P4, PT, R0, 0x20, P1 ;  /* 0x000000200000780c */ /* 0x000fe20000f84270 */
[-C--:B------:R-:W-:Y:S01]  /*17b20*/  FMUL R39, R39, R2.reuse ;  /* 0x0000000227277220 */ /* 0x080fe20000400000 */
[----:B------:R-:W-:Y:S01]  /*17b30*/  FMUL R40, R40, R2 ;  /* 0x0000000228287220 */ /* 0x000fe20000400000 */
[----:B------:R-:W-:Y:S02]  /*17b40*/  F2FP.BF16.F32.PACK_AB R37, RZ, R37 ;  /* 0x00000025ff25723e */ /* 0x000fe400000010ff */
[----:B------:R-:W-:Y:S02]  /*17b50*/  F2FP.BF16.F32.PACK_AB R38, RZ, R38 ;  /* 0x00000026ff26723e */ /* 0x000fe400000010ff */
[----:B------:R-:W-:Y:S01]  /*17b60*/  F2FP.BF16.F32.PACK_AB R39, RZ, R39 ;  /* 0x00000027ff27723e */ /* 0x000fe200000010ff */
[----:B------:R-:W-:Y:S01]  /*17b70*/  @P5 STG.E.U16 desc[UR36][R4.64+0x32], R37 ;  /* 0x0000322504005986 */ /* 0x000fe2000c101524 */
[----:B------:R-:W-:-:S02]  /*17b80*/  F2FP.BF16.F32.PACK_AB R40, RZ, R40 ;  /* 0x00000028ff28723e */ /* 0x000fc400000010ff */
[C---:B------:R-:W-:Y:S01]  /*17b90*/  ISETP.GT.AND P5, PT, R0.reuse, 0x21, P1 ;  /* 0x000000210000780c */ /* 0x040fe20000fa4270 */
[----:B------:R-:W-:Y:S01]  /*17ba0*/  @P2 STG.E.U16 desc[UR36][R6.64+0x30], R38 ;  /* 0x0000302606002986 */ /* 0x000fe2000c101524 */
[C---:B------:R-:W-:Y:S01]  /*17bb0*/  ISETP.GT.AND P2, PT, R0.reuse, 0x20, P0 ;  /* 0x000000200000780c */ /* 0x040fe20000744270 */
[-C--:B------:R-:W-:Y:S02]  /*17bc0*/  FMUL R41, R41, R2.reuse ;  /* 0x0000000229297220 */ /* 0x080fe40000400000 */
[----:B------:R-:W-:Y:S01]  /*17bd0*/  @P3 STG.E.U16 desc[UR36][R6.64+0x32], R39 ;  /* 0x0000322706003986 */ /* 0x000fe2000c101524 */
[----:B------:R-:W-:Y:S01]  /*17be0*/  ISETP.GT.AND P3, PT, R0, 0x21, P0 ;  /* 0x000000210000780c */ /* 0x000fe20000764270 */
[-C--:B------:R-:W-:Y:S02]  /*17bf0*/  FMUL R42, R42, R2.reuse ;  /* 0x000000022a2a7220 */ /* 0x080fe40000400000 */
[----:B------:R-:W-:Y:S01]  /*17c00*/  @P4 STG.E.U16 desc[UR36][R4.64+0x40], R40 ;  /* 0x0000402804004986 */ /* 0x000fe2000c101524 */
[----:B------:R-:W-:Y:S01]  /*17c10*/  ISETP.GT.AND P4, PT, R0, 0x28, P1 ;  /* 0x000000280000780c */ /* 0x000fe20000f84270 */
[-C--:B------:R-:W-:Y:S01]  /*17c20*/  FMUL R43, R43, R2.reuse ;  /* 0x000000022b2b7220 */ /* 0x080fe20000400000 */
[----:B------:R-:W-:Y:S01]  /*17c30*/  FMUL R44, R44, R2 ;  /* 0x000000022c2c7220 */ /* 0x000fe20000400000 */
[----:B------:R-:W-:-:S02]  /*17c40*/  F2FP.BF16.F32.PACK_AB R41, RZ, R41 ;  /* 0x00000029ff29723e */ /* 0x000fc400000010ff */
[----:B------:R-:W-:Y:S02]  /*17c50*/  F2FP.BF16.F32.PACK_AB R42, RZ, R42 ;  /* 0x0000002aff2a723e */ /* 0x000fe400000010ff */
        /* <DEDUP_REMOVED lines=357> */
[----:B------:R-:W-:Y:S01]  /*192b0*/  ISETP.GT.AND P2, PT, R0, 0xd8, P0 ;  /* 0x000000d80000780c */ /* 0x000fe20000744270 */
[-C--:B------:R-:W-:Y:S02]  /*192c0*/  FMUL R133, R133, R2.reuse ;  /* 0x0000000285857220 */ /* 0x080fe40000400000 */
[----:B------:R-:W-:Y:S01]  /*192d0*/  @P3 STG.E.U16 desc[UR36][R6.64+0x1a2], R131 ;  /* 0x0001a28306003986 */ /* 0x000fe2000c101524 */
[----:B------:R-:W-:-:S03]  /*192e0*/  FMUL R134, R134, R2 ;  /* 0x0000000286867220 */ /* 0x000fc60000400000 */
[----:B------:R-:W-:Y:S01]  /*192f0*/  @P4 STG.E.U16 desc[UR36][R4.64+0x1b0], R132 ;  /* 0x0001b08404004986 */ /* 0x000fe2000c101524 */
[C---:B------:R-:W-:Y:S01]  /*19300*/  ISETP.GT.AND P4, PT, R0.reuse, 0xd9, P0 ;  /* 0x000000d90000780c */ /* 0x040fe20000784270 */
[----:B------:R-:W-:Y:S01]  /*19310*/  FMUL R135, R135, R2 ;  /* 0x0000000287877220 */ /* 0x000fe20000400000 */
[----:B------:R-:W-:Y:S02]  /*19320*/  F2FP.BF16.F32.PACK_AB R133, RZ, R133 ;  /* 0x00000085ff85723e */ /* 0x000fe400000010ff */
[----:B------:R-:W-:Y:S02]  /*19330*/  F2FP.BF16.F32.PACK_AB R134, RZ, R134 ;  /* 0x00000086ff86723e */ /* 0x000fe400000010ff */
[----:B------:R-:W-:Y:S01]  /*19340*/  F2FP.BF16.F32.PACK_AB R135, RZ, R135 ;  /* 0x00000087ff87723e */ /* 0x000fe200000010ff */
[----:B------:R-:W-:Y:S01]  /*19350*/  @P5 STG.E.U16 desc[UR36][R4.64+0x1b2], R133 ;  /* 0x0001b28504005986 */ /* 0x000fe2000c101524 */
[----:B------:R-:W-:-:S03]  /*19360*/  ISETP.GT.AND P5, PT, R0, 0xe0, P1 ;  /* 0x000000e00000780c */ /* 0x000fc60000fa4270 */
[----:B------:R-:W-:Y:S01]  /*19370*/  @P2 STG.E.U16 desc[UR36][R6.64+0x1b0], R134 ;  /* 0x0001b08606002986 */ /* 0x000fe2000c101524 */
[----:B------:R-:W-:Y:S01]  /*19380*/  ISETP.GT.AND P2, PT, R0, 0xe1, P1 ;  /* 0x000000e10000780c */ /* 0x000fe20000f44270 */
[-C--:B------:R-:W-:Y:S01]  /*19390*/  FMUL R136, R136, R2.reuse ;  /* 0x0000000288887220 */ /* 0x080fe20000400000 */
[C---:B------:R-:W-:Y:S01]  /*193a0*/  ISETP.GT.AND P3, PT, R0.reuse, 0xe0, P0 ;  /* 0x000000e00000780c */ /* 0x040fe20000764270 */
[----:B------:R-:W-:Y:S01]  /*193b0*/  @P4 STG.E.U16 desc[UR36][R6.64+0x1b2], R135 ;  /* 0x0001b28706004986 */ /* 0x000fe2000c101524 */
[-C--:B------:R-:W-:Y:S01]  /*193c0*/  FMUL R137, R137, R2.reuse ;  /* 0x0000000289897220 */ /* 0x080fe20000400000 */
[----:B------:R-:W-:Y:S01]  /*193d0*/  ISETP.GT.AND P4, PT, R0, 0xe1, P0 ;  /* 0x000000e10000780c */ /* 0x000fe20000784270 */
[-C--:B------:R-:W-:Y:S01]  /*193e0*/  FMUL R138, R138, R2.reuse ;  /* 0x000000028a8a7220 */ /* 0x080fe20000400000 */
[----:B------:R-:W-:Y:S01]  /*193f0*/  FMUL R139, R139, R2 ;  /* 0x000000028b8b7220 */ /* 0x000fe20000400000 */
[----:B------:R-:W-:Y:S02]  /*19400*/  F2FP.BF16.F32.PACK_AB R136, RZ, R136 ;  /* 0x00000088ff88723e */ /* 0x000fe400000010ff */
[----:B------:R-:W-:-:S02]  /*19410*/  F2FP.BF16.F32.PACK_AB R137, RZ, R137 ;  /* 0x00000089ff89723e */ /* 0x000fc400000010ff */
[----:B------:R-:W-:Y:S02]  /*19420*/  F2FP.BF16.F32.PACK_AB R138, RZ, R138 ;  /* 0x0000008aff8a723e */ /* 0x000fe400000010ff */
[----:B------:R-:W-:Y:S01]  /*19430*/  F2FP.BF16.F32.PACK_AB R139, RZ, R139 ;  /* 0x0000008bff8b723e */ /* 0x000fe200000010ff */
[----:B------:R-:W-:Y:S01]  /*19440*/  @P5 STG.E.U16 desc[UR36][R4.64+0x1c0], R136 ;  /* 0x0001c08804005986 */ /* 0x000fe2000c101524 */
[----:B------:R-:W-:-:S03]  /*19450*/  ISETP.GT.AND P5, PT, R0, 0xe9, P1 ;  /* 0x000000e90000780c */ /* 0x000fc60000fa4270 */
[----:B------:R-:W-:Y:S01]  /*19460*/  @P2 STG.E.U16 desc[UR36][R4.64+0x1c2], R137 ;  /* 0x0001c28904002986 */ /* 0x000fe2000c101524 */
[C---:B------:R-:W-:Y:S02]  /*19470*/  ISETP.GT.AND P2, PT, R0.reuse, 0xe8, P1 ;  /* 0x000000e80000780c */ /* 0x040fe40000f44270 */
[C---:B------:R-:W-:Y:S01]  /*19480*/  ISETP.GT.AND P6, PT, R0.reuse, 0xe8, P0 ;  /* 0x000000e80000780c */ /* 0x040fe200007c4270 */
[----:B------:R-:W-:Y:S01]  /*19490*/  @P3 STG.E.U16 desc[UR36][R6.64+0x1c0], R138 ;  /* 0x0001c08a06003986 */ /* 0x000fe2000c101524 */
[----:B------:R-:W-:Y:S01]  /*194a0*/  ISETP.GT.AND P3, PT, R0, 0xe9, P0 ;  /* 0x000000e90000780c */ /* 0x000fe20000764270 */
[-C--:B------:R-:W-:Y:S01]  /*194b0*/  FMUL R140, R140, R2.reuse ;  /* 0x000000028c8c7220 */ /* 0x080fe20000400000 */
[-C--:B------:R-:W-:Y:S01]  /*194c0*/  FMUL R141, R141, R2.reuse ;  /* 0x000000028d8d7220 */ /* 0x080fe20000400000 */
[----:B------:R-:W-:Y:S01]  /*194d0*/  @P4 STG.E.U16 desc[UR36][R6.64+0x1c2], R139 ;  /* 0x0001c28b06004986 */ /* 0x000fe2000c101524 */
[----:B------:R-:W-:Y:S01]  /*194e0*/  ISETP.GT.AND P4, PT, R0, 0xf0, P1 ;  /* 0x000000f00000780c */ /* 0x000fe20000f84270 */
[-C--:B------:R-:W-:Y:S01]  /*194f0*/  FMUL R142, R142, R2.reuse ;  /* 0x000000028e8e7220 */ /* 0x080fe20000400000 */
[-C--:B------:R-:W-:Y:S01]  /*19500*/  FMUL R143, R143, R2.reuse ;  /* 0x000000028f8f7220 */ /* 0x080fe20000400000 */
[----:B------:R-:W-:Y:S01]  /*19510*/  FMUL R144, R144, R2 ;  /* 0x0000000290907220 */ /* 0x000fe20000400000 */
[----:B------:R-:W-:-:S02]  /*19520*/  F2FP.BF16.F32.PACK_AB R140, RZ, R140 ;  /* 0x0000008cff8c723e */ /* 0x000fc400000010ff */
[----:B------:R-:W-:Y:S02]  /*19530*/  F2FP.BF16.F32.PACK_AB R141, RZ, R141 ;  /* 0x0000008dff8d723e */ /* 0x000fe400000010ff */
[----:B------:R-:W-:Y:S02]  /*19540*/  F2FP.BF16.F32.PACK_AB R142, RZ, R142 ;  /* 0x0000008eff8e723e */ /* 0x000fe400000010ff */
[----:B------:R-:W-:Y:S02]  /*19550*/  F2FP.BF16.F32.PACK_AB R143, RZ, R143 ;  /* 0x0000008fff8f723e */ /* 0x000fe400000010ff */
[----:B------:R-:W-:Y:S01]  /*19560*/  F2FP.BF16.F32.PACK_AB R144, RZ, R144 ;  /* 0x00000090ff90723e */ /* 0x000fe200000010ff */
[----:B------:R-:W-:Y:S01]  /*19570*/  @P2 STG.E.U16 desc[UR36][R4.64+0x1d0], R140 ;  /* 0x0001d08c04002986 */ /* 0x000fe2000c101524 */
[----:B------:R-:W-:-:S03]  /*19580*/  ISETP.GT.AND P2, PT, R0, 0xf1, P1 ;  /* 0x000000f10000780c */ /* 0x000fc60000f44270 */
[----:B------:R-:W-:Y:S01]  /*19590*/  @P5 STG.E.U16 desc[UR36][R4.64+0x1d2], R141 ;  /* 0x0001d28d04005986 */ /* 0x000fe2000c101524 */
[----:B------:R-:W-:-:S03]  /*195a0*/  ISETP.GT.AND P5, PT, R0, 0xf0, P0 ;  /* 0x000000f00000780c */ /* 0x000fc600007a4270 */
[----:B------:R-:W-:Y:S01]  /*195b0*/  @P6 STG.E.U16 desc[UR36][R6.64+0x1d0], R142 ;  /* 0x0001d08e06006986 */ /* 0x000fe2000c101524 */
[----:B------:R-:W-:-:S03]  /*195c0*/  FMUL R145, R145, R2 ;  /* 0x0000000291917220 */ /* 0x000fc60000400000 */
[----:B------:R-:W-:Y:S01]  /*195d0*/  @P3 STG.E.U16 desc[UR36][R6.64+0x1d2], R143 ;  /* 0x0001d28f06003986 */ /* 0x000fe2000c101524 */
[----:B------:R-:W-:-:S03]  /*195e0*/  ISETP.GT.AND P3, PT, R0, 0xf8, P1 ;  /* 0x000000f80000780c */ /* 0x000fc60000f64270 */
[----:B------:R-:W-:Y:S01]  /*195f0*/  @P4 STG.E.U16 desc[UR36][R4.64+0x1e0], R144 ;  /* 0x0001e09004004986 */ /* 0x000fe2000c101524 */
[----:B------:R-:W-:Y:S01]  /*19600*/  ISETP.GT.AND P4, PT, R0, 0xf1, P0 ;  /* 0x000000f10000780c */ /* 0x000fe20000784270 */
[-C--:B------:R-:W-:Y:S01]  /*19610*/  FMUL R146, R146, R2.reuse ;  /* 0x0000000292927220 */ /* 0x080fe20000400000 */
[C---:B------:R-:W-:Y:S01]  /*19620*/  ISETP.GT.AND P1, PT, R0.reuse, 0xf9, P1 ;  /* 0x000000f90000780c */ /* 0x040fe20000f24270 */
[-C--:B------:R-:W-:Y:S01]  /*19630*/  FMUL R147, R147, R2.reuse ;  /* 0x0000000293937220 */ /* 0x080fe20000400000 */
[----:B------:R-:W-:Y:S01]  /*19640*/  ISETP.GT.AND P6, PT, R0, 0xf8, P0 ;  /* 0x000000f80000780c */ /* 0x000fe200007c4270 */
[-C--:B------:R-:W-:Y:S01]  /*19650*/  FMUL R148, R148, R2.reuse ;  /* 0x0000000294947220 */ /* 0x080fe20000400000 */
[----:B------:R-:W-:Y:S01]  /*19660*/  FMUL R149, R149, R2 ;  /* 0x0000000295957220 */ /* 0x000fe20000400000 */
[----:B------:R-:W-:Y:S02]  /*19670*/  F2FP.BF16.F32.PACK_AB R145, RZ, R145 ;  /* 0x00000091ff91723e */ /* 0x000fe400000010ff */
[----:B------:R-:W-:-:S02]  /*19680*/  F2FP.BF16.F32.PACK_AB R146, RZ, R146 ;  /* 0x00000092ff92723e */ /* 0x000fc400000010ff */
[----:B------:R-:W-:Y:S02]  /*19690*/  ISETP.GT.AND P0, PT, R0, 0xf9, P0 ;  /* 0x000000f90000780c */ /* 0x000fe40000704270 */
[----:B------:R-:W-:Y:S01]  /*196a0*/  F2FP.BF16.F32.PACK_AB R147, RZ, R147 ;  /* 0x00000093ff93723e */ /* 0x000fe200000010ff */
[----:B------:R-:W-:Y:S01]  /*196b0*/  FMUL R150, R150, R2 ;  /* 0x0000000296967220 */ /* 0x000fe20000400000 */
[----:B------:R-:W-:Y:S02]  /*196c0*/  F2FP.BF16.F32.PACK_AB R148, RZ, R148 ;  /* 0x00000094ff94723e */ /* 0x000fe400000010ff */
[----:B------:R-:W-:Y:S01]  /*196d0*/  F2FP.BF16.F32.PACK_AB R149, RZ, R149 ;  /* 0x00000095ff95723e */ /* 0x000fe200000010ff */
[----:B------:R-:W-:Y:S01]  /*196e0*/  FMUL R151, R151, R2 ;  /* 0x0000000297977220 */ /* 0x000fe20000400000 */
[----:B------:R-:W-:Y:S01]  /*196f0*/  @P2 STG.E.U16 desc[UR36][R4.64+0x1e2], R145 ;  /* 0x0001e29104002986 */ /* 0x000fe2000c101524 */
[----:B------:R-:W-:-:S03]  /*19700*/  F2FP.BF16.F32.PACK_AB R150, RZ, R150 ;  /* 0x00000096ff96723e */ /* 0x000fc600000010ff */
[----:B------:R-:W-:Y:S01]  /*19710*/  @P5 STG.E.U16 desc[UR36][R6.64+0x1e0], R146 ;  /* 0x0001e09206005986 */ /* 0x000fe2000c101524 */
[----:B------:R-:W-:-:S03]  /*19720*/  F2FP.BF16.F32.PACK_AB R151, RZ, R151 ;  /* 0x00000097ff97723e */ /* 0x000fc600000010ff */
[----:B------:R-:W-:Y:S04]  /*19730*/  @P4 STG.E.U16 desc[UR36][R6.64+0x1e2], R147 ;  /* 0x0001e29306004986 */ /* 0x000fe8000c101524 */
[----:B------:R-:W-:Y:S04]  /*19740*/  @P3 STG.E.U16 desc[UR36][R4.64+0x1f0], R148 ;  /* 0x0001f09404003986 */ /* 0x000fe8000c101524 */
[----:B------:R0:W-:Y:S02]  /*19750*/  @P1 STG.E.U16 desc[UR36][R4.64+0x1f2], R149 ;  /* 0x0001f29504001986 */ /* 0x0001e4000c101524 */
[----:B0-----:R-:W-:Y:S01]  /*19760*/  @P6 MOV R4, R6 ;  /* 0x0000000600046202 */ /* 0x001fe20000000f00 */
[----:B------:R-:W-:-:S05]  /*19770*/  @P6 IMAD.MOV.U32 R5, RZ, RZ, R7 ;  /* 0x000000ffff056224 */ /* 0x000fca00078e0007 */
[----:B------:R0:W-:Y:S04]  /*19780*/  @P6 STG.E.U16 desc[UR36][R4.64+0x1f0], R150 ;  /* 0x0001f09604006986 */ /* 0x0001e8000c101524 */
[----:B------:R0:W-:Y:S02]  /*19790*/  @P0 STG.E.U16 desc[UR36][R6.64+0x1f2], R151 ;  /* 0x0001f29706000986 */ /* 0x0001e4000c101524 */
.L_x_536:
[----:B------:R-:W-:Y:S05]  /*197a0*/  BSYNC B0 ;  /* 0x0000000000007941 */ /* 0x000fea0003800000 */
.L_x_28:
[----:B0-----:R-:W2:Y:S04]  /*197b0*/  LDL.LU R5, [R1+0x200] ;  /* 0x0002000001057983 */ /* 0x001ea80000300800 */
[----:B------:R-:W2:Y:S01]  /*197c0*/  LDL.LU R4, [R1+0x204] ;  /* 0x0002040001047983 */ /* 0x000ea20000300800 */
[----:B------:R-:W-:Y:S01]  /*197d0*/  ULDC UR4, c[0x0][0xc] ;  /* 0x0000030000047ab9 */ /* 0x000fe20000000800 */
[----:B------:R-:W-:Y:S01]  /*197e0*/  ULDC UR5, c[0x0][0x10] ;  /* 0x0000040000057ab9 */ /* 0x000fe20000000800 */
[----:B-----5:R-:W2:Y:S01]  /*197f0*/  LDC R3, c[0x0][0x14] ;  /* 0x00000500ff037b82 */ /* 0x020ea20000000800 */
[----:B------:R-:W-:Y:S01]  /*19800*/  UIMAD.WIDE.U32 UR4, UR4, UR5, URZ ;  /* 0x00000005040472a5 */ /* 0x000fe2000f8e003f */
[----:B----4-:R-:W-:Y:S01]  /*19810*/  PRMT R0, RZ, 0x7610, R0 ;  /* 0x00007610ff007816 */ /* 0x010fe20000000000 */
[----:B------:R-:W-:Y:S01]  /*19820*/  UMOV UR42, 0xffffffff ;  /* 0xffffffff002a7882 */ /* 0x000fe20000000000 */
[----:B------:R-:W-:-:S03]  /*19830*/  UMOV UR43, 0xffffffff ;  /* 0xffffffff002b7882 */ /* 0x000fc60000000000 */
[----:B--2---:R-:W-:-:S04]  /*19840*/  IMAD.WIDE.U32 R4, R3, UR4, R4 ;  /* 0x0000000403047c25 */ /* 0x004fc8000f8e0004 */
[----:B------:R-:W-:Y:S01]  /*19850*/  IMAD R3, R3, UR5, RZ ;  /* 0x0000000503037c24 */ /* 0x000fe2000f8e02ff */
[----:B------:R-:W-:Y:S01]  /*19860*/  ULDC.64 UR4, c[0x0][0x650] ;  /* 0x0001940000047ab9 */ /* 0x000fe20000000a00 */
[----:B------:R-:W-:Y:S01]  /*19870*/  IMAD.MOV.U32 R7, RZ, RZ, R4 ;  /* 0x000000ffff077224 */ /* 0x000fe200078e0004 */
[----:B------:R-:W-:Y:S01]  /*19880*/  ISETP.GE.U32.AND P0, PT, R4, UR4, PT ;  /* 0x0000000404007c0c */ /* 0x000fe2000bf06070 */
[----:B------:R-:W-:-:S05]  /*19890*/  IMAD.IADD R6, R5, 0x1, R3 ;  /* 0x0000000105067824 */ /* 0x000fca00078e0203 */
[----:B------:R0:W-:Y:S01]  /*198a0*/  STL [R1+0x200], R6 ;  /* 0x0002000601007387 */ /* 0x0001e20000100800 */
[----:B------:R-:W-:-:S03]  /*198b0*/  ISETP.GE.U32.AND.EX P0, PT, R6, UR5, PT, P0 ;  /* 0x0000000506007c0c */ /* 0x000fc6000bf06100 */
[----:B------:R0:W-:Y:S10]  /*198c0*/  STL [R1+0x204], R7 ;  /* 0x0002040701007387 */ /* 0x0001f40000100800 */
[----:B0-----:R-:W-:Y:S05]  /*198d0*/  @P0 BRA `(.L_x_537) ;  /* 0x0000000400880947 */ /* 0x001fea0003800000 */
[----:B------:R-:W0:Y:S01]  /*198e0*/  S2UR UR6, SR_CTAID.X ;  /* 0x00000000000679c3 */ /* 0x000e220000002500 */
[----:B------:R-:W-:Y:S01]  /*198f0*/  ULDC.64 UR12, c[0x0][0x628] ;  /* 0x00018a00000c7ab9 */ /* 0x000fe20000000a00 */
[----:B------:R-:W-:Y:S01]  /*19900*/  ULDC UR4, c[0x0][0x150] ;  /* 0x0000540000047ab9 */ /* 0x000fe20000000800 */
[----:B------:R-:W-:Y:S01]  /*19910*/  ISETP.NE.U32.AND P0, PT, RZ, UR12, PT ;  /* 0x0000000cff007c0c */ /* 0x000fe2000bf05070 */
[----:B------:R-:W-:Y:S01]  /*19920*/  ULDC UR15, c[0x0][0x630] ;  /* 0x00018c00000f7ab9 */ /* 0x000fe20000000800 */
[C---:B------:R-:W-:Y:S01]  /*19930*/  R2UR UR16, R7.reuse ;  /* 0x00000000071072ca */ /* 0x040fe200000e0000 */
[----:B------:R-:W-:Y:S01]  /*19940*/  ULDC UR19, c[0x0][0x154] ;  /* 0x0000550000137ab9 */ /* 0x000fe20000000800 */
[----:B------:R-:W-:Y:S01]  /*19950*/  ISETP.NE.AND.EX P0, PT, RZ, UR13, PT, P0 ;  /* 0x0000000dff007c0c */ /* 0x000fe2000bf05300 */
[----:B------:R-:W2:Y:S01]  /*19960*/  S2UR UR18, SR_CTAID.Y ;  /* 0x00000000001279c3 */ /* 0x000ea20000002600 */
[----:B------:R-:W-:Y:S02]  /*19970*/  R2UR UR17, R6 ;  /* 0x00000000061172ca */ /* 0x000fe400000e0000 */
[----:B------:R-:W-:-:S02]  /*19980*/  R2UR UR10, R7 ;  /* 0x00000000070a72ca */ /* 0x000fc400000e0000 */
[----:B------:R-:W-:Y:S02]  /*19990*/  R2UR UR11, R6 ;  /* 0x00000000060b72ca */ /* 0x000fe400000e0000 */
[----:B0-----:R-:W-:-:S05]  /*199a0*/  I2FP.F32.U32 R0, UR6 ;  /* 0x0000000600007c45 */ /* 0x001fca0008201000 */
[----:B------:R-:W-:-:S04]  /*199b0*/  FMUL R0, R0, UR4 ;  /* 0x0000000400007c20 */ /* 0x000fc80008400000 */
[----:B------:R0:W4:Y:S01]  /*199c0*/  F2I.U32.TRUNC.NTZ R3, R0 ;  /* 0x0000000000037305 */ /* 0x000122000020f000 */
[----:B--2---:R-:W-:Y:S05]  /*199d0*/  @!P0 BRA `(.L_x_538) ;  /* 0x0000000000308947 */ /* 0x004fea0003800000 */
        /* <DEDUP_REMOVED lines=12> */
.L_x_538:
[----:B------:R-:W-:Y:S01]  /*19aa0*/  USHF.R.U64 UR43, UR10, UR15, UR11 ;  /* 0x0000000f0a2b7299 */ /* 0x000fe2000800120b */
[----:B0-----:R-:W-:Y:S01]  /*19ab0*/  I2FP.F32.U32 R0, UR18 ;  /* 0x0000001200007c45 */ /* 0x001fe20008201000 */
[----:B------:R-:W-:Y:S02]  /*19ac0*/  USHF.R.U32.HI UR4, URZ, UR15, UR11 ;  /* 0x0000000f3f047299 */ /* 0x000fe4000801160b */
        /* <DEDUP_REMOVED lines=8> */
[----:B------:R-:W-:Y:S01]  /*19b50*/  UIMAD.WIDE.U32 UR8, UR10, UR12, UR8 ;  /* 0x0000000c0a0872a5 */ /* 0x000fe2000f8e0008 */
[----:B----4-:R-:W-:Y:S01]  /*19b60*/  R2UR UR12, R3 ;  /* 0x00000000030c72ca */ /* 0x010fe200000e0000 */
[----:B------:R-:W-:Y:S01]  /*19b70*/  UIMAD UR10, UR10, UR13, UR4 ;  /* 0x0000000d0a0a72a4 */ /* 0x000fe2000f8e0204 */
[----:B------:R-:W-:Y:S01]  /*19b80*/  ULDC UR11, c[0x0][0x618] ;  /* 0x00018600000b7ab9 */ /* 0x000fe20000000800 */
[----:B------:R-:W-:Y:S02]  /*19b90*/  ULDC UR21, c[0x0][0x658] ;  /* 0x0001960000157ab9 */ /* 0x000fe40000000800 */
[----:B------:R-:W-:Y:S01]  /*19ba0*/  UIADD3 UR9, UR9, UR10, URZ ;  /* 0x0000000a09097290 */ /* 0x000fe2000fffe03f */
[----:B------:R-:W-:Y:S01]  /*19bb0*/  UMOV UR15, 0xffffffff ;  /* 0xffffffff000f7882 */ /* 0x000fe20000000000 */
[----:B------:R-:W-:Y:S01]  /*19bc0*/  ULDC.64 UR4, c[0x0][0x640] ;  /* 0x0001900000047ab9 */ /* 0x000fe20000000a00 */
[----:B------:R-:W-:Y:S01]  /*19bd0*/  USHF.L.U32 UR15, UR15, UR21, URZ ;  /* 0x000000150f0f7299 */ /* 0x000fe2000800063f */
[----:B------:R-:W-:Y:S01]  /*19be0*/  ISETP.NE.U32.AND P0, PT, RZ, UR4, PT ;  /* 0x00000004ff007c0c */ /* 0x000fe2000bf05070 */
[----:B------:R-:W-:-:S02]  /*19bf0*/  USHF.R.U64 UR16, UR8, UR11, UR9 ;  /* 0x0000000b08107299 */ /* 0x000fc40008001209 */
[----:B------:R-:W-:Y:S01]  /*19c00*/  USHF.R.U32.HI UR8, URZ, UR11, UR9 ;  /* 0x0000000b3f087299 */ /* 0x000fe20008011609 */
[----:B0-----:R-:W-:Y:S01]  /*19c10*/  R2UR UR14, R0 ;  /* 0x00000000000e72ca */ /* 0x001fe200000e0000 */
[----:B------:R-:W-:Y:S01]  /*19c20*/  ULDC UR17, c[0x0][0x608] ;  /* 0x0001820000117ab9 */ /* 0x000fe20000000800 */
[----:B------:R-:W-:Y:S01]  /*19c30*/  ULOP3.LUT UR41, URZ, UR15, URZ, 0x33, !UPT ;  /* 0x0000000f3f297292 */ /* 0x000fe2000f8e333f */
[----:B------:R-:W-:Y:S01]  /*19c40*/  ISETP.NE.AND.EX P0, PT, RZ, UR5, PT, P0 ;  /* 0x00000005ff007c0c */ /* 0x000fe2000bf05300 */
[----:B------:R-:W-:Y:S02]  /*19c50*/  USHF.R.U64 UR15, UR16, UR17, UR8 ;  /* 0x00000011100f7299 */ /* 0x000fe40008001208 */
[----:B------:R-:W-:Y:S02]  /*19c60*/  USHF.R.U32.HI UR8, URZ, UR17, UR8 ;  /* 0x000000113f087299 */ /* 0x000fe40008011608 */
[----:B------:R-:W-:Y:S02]  /*19c70*/  UIADD3 UR12, -UR12, URZ, URZ ;  /* 0x0000003f0c0c7290 */ /* 0x000fe4000fffe13f */
[----:B------:R-:W-:Y:S01]  /*19c80*/  USHF.R.U64 UR17, UR15, UR21, UR8 ;  /* 0x000000150f117299 */ /* 0x000fe20008001208 */
[----:B------:R-:W-:Y:S01]  /*19c90*/  UMOV UR19, 0x1 ;  /* 0x0000000100137882 */ /* 0x000fe20000000000 */
[----:B------:R-:W-:Y:S01]  /*19ca0*/  ULDC UR13, c[0x0][0x144] ;  /* 0x00005100000d7ab9 */ /* 0x000fe20000000800 */
[----:B------:R-:W-:Y:S01]  /*19cb0*/  ULDC UR7, c[0x0][0x600] ;  /* 0x0001800000077ab9 */ /* 0x000fe20000000800 */
[----:B------:R-:W-:-:S02]  /*19cc0*/  USHF.L.U32 UR24, UR19, UR21, URZ ;  /* 0x0000001513187299 */ /* 0x000fc4000800063f */
[----:B------:R-:W-:Y:S02]  /*19cd0*/  USHF.R.U32.HI UR8, URZ, UR21, UR8 ;  /* 0x000000153f087299 */ /* 0x000fe40008011608 */
[----:B------:R-:W-:Y:S02]  /*19ce0*/  UIMAD UR21, UR13, UR12, UR6 ;  /* 0x0000000c0d1572a4 */ /* 0x000fe4000f8e0206 */
[----:B------:R-:W-:Y:S02]  /*19cf0*/  UIADD3 UR20, UR7, -0x1, URZ ;  /* 0xffffffff07147890 */ /* 0x000fe4000fffe03f */
[----:B------:R-:W-:Y:S01]  /*19d00*/  UIADD3 UR19, -UR14, URZ, URZ ;  /* 0x0000003f0e137290 */ /* 0x000fe2000fffe13f */
        /* <DEDUP_REMOVED lines=17> */
.L_x_539:
[----:B------:R-:W-:Y:S01]  /*19e20*/  UISETP.NE.AND UP0, UPT, UR45, URZ, UPT ;  /* 0x0000003f2d00728c */ /* 0x000fe2000bf05270 */
[----:B------:R-:W-:Y:S01]  /*19e30*/  MOV R0, 0x1 ;  /* 0x0000000100007802 */ /* 0x000fe20000000f00 */
[----:B------:R-:W-:Y:S02]  /*19e40*/  USHF.R.U64 UR4, UR6, UR22, UR8 ;  /* 0x0000001606047299 */ /* 0x000fe40008001208 */
[----:B------:R-:W-:Y:S02]  /*19e50*/  ULOP3.LUT UR41, UR15, UR41, URZ, 0xc0, !UPT ;  /* 0x000000290f297292 */ /* 0x000fe4000f8ec03f */
[----:B------:R-:W-:Y:S02]  /*19e60*/  UIADD3 UR5, -UR4, URZ, URZ ;  /* 0x0000003f04057290 */ /* 0x000fe4000fffe13f */
[----:B------:R-:W-:Y:S02]  /*19e70*/  UIMAD UR41, UR24, UR4, UR41 ;  /* 0x00000004182972a4 */ /* 0x000fe4000f8e0229 */
[----:B------:R-:W-:-:S02]  /*19e80*/  ULOP3.LUT UR16, UR16, UR20, URZ, 0xc0, !UPT ;  /* 0x0000001410107292 */ /* 0x000fc4000f8ec03f */
[----:B------:R-:W-:Y:S02]  /*19e90*/  @UP0 UIMAD UR21, UR25, UR19, UR18 ;  /* 0x00000013191502a4 */ /* 0x000fe4000f8e0212 */
[----:B------:R-:W-:-:S03]  /*19ea0*/  UIMAD UR4, UR5, UR23, UR17 ;  /* 0x00000017050472a4 */ /* 0x000fc6000f8e0211 */
[----:B------:R-:W-:Y:S01]  /*19eb0*/  ULDC UR5, c[0x0][0x610] ;  /* 0x0001840000057ab9 */ /* 0x000fe20000000800 */
[----:B------:R-:W-:Y:S02]  /*19ec0*/  UIMAD UR4, UR4, UR7, UR16 ;  /* 0x00000007040472a4 */ /* 0x000fe4000f8e0210 */
[----:B------:R-:W-:-:S04]  /*19ed0*/  UIMAD UR41, UR41, UR5, UR21 ;  /* 0x00000005292972a4 */ /* 0x000fc8000f8e0215 */
[----:B------:R-:W-:Y:S02]  /*19ee0*/  USEL UR42, UR4, UR41, !UP0 ;  /* 0x00000029042a7287 */ /* 0x000fe4000c000000 */
[----:B------:R-:W-:-:S12]  /*19ef0*/  USEL UR41, UR41, UR4, !UP0 ;  /* 0x0000000429297287 */ /* 0x000fd8000c000000 */
.L_x_537:
[----:B------:R-:W-:-:S13]  /*19f00*/  LOP3.LUT P0, RZ, R0, 0xff, RZ, 0xc0, !PT ;  /* 0x000000ff00ff7812 */ /* 0x000fda000780c0ff */
[----:B------:R-:W-:Y:S05]  /*19f10*/  @P0 BRA `(.L_x_540) ;  /* 0xfffffe70007c0947 */ /* 0x000fea000383ffff */
[----:B------:R-:W-:Y:S05]  /*19f20*/  EXIT ;  /* 0x000000000000794d */ /* 0x000fea0003800000 */
.L_x_3:
[----:B------:R-:W2:Y:S01]  /*19f30*/  LDL R4, [R1+0x204] ;  /* 0x0002040001047983 */ /* 0x000ea20000100800 */
[----:B------:R-:W-:-:S03]  /*19f40*/  ULDC.64 UR8, c[0x0][0x650] ;  /* 0x0001940000087ab9 */ /* 0x000fc60000000a00 */
[----:B------:R-:W3:Y:S01]  /*19f50*/  LDL R3, [R1+0x200] ;  /* 0x0002000001037983 */ /* 0x000ee20000100800 */
[----:B------:R-:W-:Y:S01]  /*19f60*/  PRMT R0, RZ, 0x7610, R0 ;  /* 0x00007610ff007816 */ /* 0x000fe20000000000 */
[----:B------:R-:W-:Y:S02]  /*19f70*/  IMAD.MOV.U32 R5, RZ, RZ, -0x1 ;  /* 0xffffffffff057424 */ /* 0x000fe400078e00ff */
[----:B------:R-:W-:Y:S02]  /*19f80*/  IMAD.MOV.U32 R2, RZ, RZ, -0x1 ;  /* 0xffffffffff027424 */ /* 0x000fe400078e00ff */
[----:B------:R-:W-:Y:S01]  /*19f90*/  IMAD.MOV.U32 R10, RZ, RZ, -0x1 ;  /* 0xffffffffff0a7424 */ /* 0x000fe200078e00ff */
[----:B--2---:R-:W-:-:S04]  /*19fa0*/  ISETP.GE.U32.AND P0, PT, R4, UR8, PT ;  /* 0x0000000804007c0c */ /* 0x004fc8000bf06070 */
[----:B---3--:R-:W-:-:S13]  /*19fb0*/  ISETP.GE.U32.AND.EX P0, PT, R3, UR9, PT, P0 ;  /* 0x0000000903007c0c */ /* 0x008fda000bf06100 */
[----:B------:R-:W-:Y:S05]  /*19fc0*/  @P0 BRA `(.L_x_541) ;  /* 0x00000004008c0947 */ /* 0x000fea0003800000 */
[----:B------:R-:W-:Y:S01]  /*19fd0*/  I2FP.F32.U32 R0, UR4 ;  /* 0x0000000400007c45 */ /* 0x000fe20008201000 */
[----:B0-----:R-:W-:Y:S01]  /*19fe0*/  ULDC.64 UR16, c[0x0][0x628] ;  /* 0x00018a0000107ab9 */ /* 0x001fe20000000a00 */
        /* <DEDUP_REMOVED lines=24> */
.L_x_542:
        /* <DEDUP_REMOVED lines=24> */
[----:B------:R-:W-:Y:S01]  /*1a2f0*/  UMOV UR19, 0x1 ;  /* 0x0000000100137882 */ /* 0x000fe20000000000 */
[----:B------:R-:W-:Y:S01]  /*1a300*/  ULDC UR20, c[0x0][0x608] ;  /* 0x0001820000147ab9 */ /* 0x000fe20000000800 */
[----:B------:R-:W-:Y:S01]  /*1a310*/  USHF.L.U32 UR26, UR19, UR23, URZ ;  /* 0x00000017131a7299 */ /* 0x000fe2000800063f */
[----:B------:R-:W-:Y:S01]  /*1a320*/  ISETP.NE.AND.EX P0, PT, RZ, UR9, PT, P0 ;  /* 0x00000009ff007c0c */ /* 0x000fe2000bf05300 */
[----:B------:R-:W-:Y:S02]  /*1a330*/  USHF.R.U64 UR19, UR18, UR20, UR11 ;  /* 0x0000001412137299 */ /* 0x000fe4000800120b */
[----:B------:R-:W-:Y:S02]  /*1a340*/  USHF.R.U32.HI UR11, URZ, UR20, UR11 ;  /* 0x000000143f0b7299 */ /* 0x000fe4000801160b */
[----:B------:R-:W-:-:S02]  /*1a350*/  UIADD3 UR15, -UR15, URZ, URZ ;  /* 0x0000003f0f0f7290 */ /* 0x000fc4000fffe13f */
[----:B------:R-:W-:Y:S01]  /*1a360*/  USHF.R.U64 UR20, UR19, UR23, UR11 ;  /* 0x0000001713147299 */ /* 0x000fe2000800120b */
[----:B------:R-:W-:Y:S01]  /*1a370*/  ULDC UR16, c[0x0][0x144] ;  /* 0x0000510000107ab9 */ /* 0x000fe20000000800 */
[----:B------:R-:W-:Y:S01]  /*1a380*/  ULDC UR6, c[0x0][0x600] ;  /* 0x0001800000067ab9 */ /* 0x000fe20000000800 */
[----:B------:R-:W-:Y:S02]  /*1a390*/  USHF.R.U32.HI UR11, URZ, UR23, UR11 ;  /* 0x000000173f0b7299 */ /* 0x000fe4000801160b */
[----:B------:R-:W-:Y:S02]  /*1a3a0*/  UIMAD UR23, UR16, UR15, UR4 ;  /* 0x0000000f101772a4 */ /* 0x000fe4000f8e0204 */
[----:B------:R-:W-:Y:S02]  /*1a3b0*/  UIADD3 UR22, UR6, -0x1, URZ ;  /* 0xffffffff06167890 */ /* 0x000fe4000fffe03f */
[----:B------:R-:W-:Y:S02]  /*1a3c0*/  ULOP3.LUT UR27, URZ, UR13, URZ, 0x33, !UPT ;  /* 0x0000000d3f1b7292 */ /* 0x000fe4000f8e333f */
        /* <DEDUP_REMOVED lines=18> */
.L_x_543:
[----:B------:R-:W-:Y:S01]  /*1a4f0*/  UISETP.NE.AND UP0, UPT, UR45, URZ, UPT ;  /* 0x0000003f2d00728c */ /* 0x000fe2000bf05270 */
[----:B------:R-:W-:Y:S01]  /*1a500*/  MOV R0, 0x1 ;  /* 0x0000000100007802 */ /* 0x000fe20000000f00 */
[----:B------:R-:W-:Y:S01]  /*1a510*/  USHF.R.U64 UR8, UR4, UR24, UR11 ;  /* 0x0000001804087299 */ /* 0x000fe2000800120b */
[----:B------:R-:W-:Y:S01]  /*1a520*/  IMAD.U32 R10, RZ, RZ, UR5 ;  /* 0x00000005ff0a7e24 */ /* 0x000fe2000f8e00ff */
[----:B------:R-:W-:Y:S02]  /*1a530*/  ULOP3.LUT UR4, UR19, UR27, URZ, 0xc0, !UPT ;  /* 0x0000001b13047292 */ /* 0x000fe4000f8ec03f */
[----:B------:R-:W-:Y:S02]  /*1a540*/  ULOP3.LUT UR18, UR18, UR22, URZ, 0xc0, !UPT ;  /* 0x0000001612127292 */ /* 0x000fe4000f8ec03f */
[----:B------:R-:W-:-:S03]  /*1a550*/  UIMAD UR4, UR26, UR8, UR4 ;  /* 0x000000081a0472a4 */ /* 0x000fc6000f8e0204 */
[----:B------:R-:W-:Y:S02]  /*1a560*/  @UP0 UIMAD UR23, UR28, UR21, UR7 ;  /* 0x000000151c1702a4 */ /* 0x000fe4000f8e0207 */
[----:B------:R-:W-:-:S03]  /*1a570*/  UIADD3 UR7, -UR8, URZ, URZ ;  /* 0x0000003f08077290 */ /* 0x000fc6000fffe13f */
[----:B------:R-:W-:Y:S01]  /*1a580*/  ULDC UR8, c[0x0][0x610] ;  /* 0x0001840000087ab9 */ /* 0x000fe20000000800 */
[----:B------:R-:W-:Y:S02]  /*1a590*/  UIMAD UR7, UR7, UR25, UR20 ;  /* 0x00000019070772a4 */ /* 0x000fe4000f8e0214 */
[----:B------:R-:W-:Y:S02]  /*1a5a0*/  UIMAD UR4, UR4, UR8, UR23 ;  /* 0x00000008040472a4 */ /* 0x000fe4000f8e0217 */
[----:B------:R-:W-:-:S04]  /*1a5b0*/  UIMAD UR7, UR7, UR6, UR18 ;  /* 0x00000006070772a4 */ /* 0x000fc8000f8e0212 */
[----:B------:R-:W-:Y:S02]  /*1a5c0*/  USEL UR6, UR7, UR4, !UP0 ;  /* 0x0000000407067287 */ /* 0x000fe4000c000000 */
[----:B------:R-:W-:-:S04]  /*1a5d0*/  USEL UR4, UR4, UR7, !UP0 ;  /* 0x0000000704047287 */ /* 0x000fc8000c000000 */
[----:B------:R-:W-:Y:S02]  /*1a5e0*/  IMAD.U32 R2, RZ, RZ, UR6 ;  /* 0x00000006ff027e24 */ /* 0x000fe4000f8e00ff */
[----:B------:R-:W-:-:S07]  /*1a5f0*/  IMAD.U32 R5, RZ, RZ, UR4 ;  /* 0x00000004ff057e24 */ /* 0x000fce000f8e00ff */
.L_x_541:
[----:B------:R-:W-:-:S08]  /*1a600*/  NOP ;  /* 0x0000000000007918 */ /* 0x000fd00000000000 */
[----:B0-----:R-:W0:-:S00]  /*1a610*/  USETMAXREG.DEALLOC.CTAPOOL 0x18 ;  /* 0x00000018000079c8 */ /* 0x001e0000080e0500 */
[----:B------:R-:W-:-:S13]  /*1a620*/  ISETP.NE.AND P0, PT, RZ, UR10, PT ;  /* 0x0000000aff007c0c */ /* 0x000fda000bf05270 */
[----:B------:R-:W-:Y:S05]  /*1a630*/  @P0 EXIT ;  /* 0x000000000000094d */ /* 0x000fea0003800000 */
[----:B0-----:R-:W-:Y:S01]  /*1a640*/  LOP3.LUT P0, RZ, R0, 0xff, RZ, 0xc0, !PT ;  /* 0x000000ff00ff7812 */ /* 0x001fe2000780c0ff */
[----:B------:R-:W-:Y:S01]  /*1a650*/  IMAD.MOV.U32 R6, RZ, RZ, RZ ;  /* 0x000000ffff067224 */ /* 0x000fe200078e00ff */
[----:B------:R-:W-:-:S11]  /*1a660*/  MOV R7, 0x1 ;  /* 0x0000000100077802 */ /* 0x000fd60000000f00 */
[----:B------:R-:W-:Y:S05]  /*1a670*/  @!P0 BRA `(.L_x_544) ;  /* 0x0000000c00588947 */ /* 0x000fea0003800000 */
[----:B------:R-:W0:Y:S01]  /*1a680*/  S2R R3, SR_TID.X ;  /* 0x0000000000037919 */ /* 0x000e220000002100 */
[----:B------:R-:W1:Y:S01]  /*1a690*/  LDC R0, c[0x0][0x28c] ;  /* 0x0000a300ff007b82 */ /* 0x000e620000000800 */
[----:B------:R-:W-:Y:S01]  /*1a6a0*/  ULDC UR5, c[0x0][0x658] ;  /* 0x0001960000057ab9 */ /* 0x000fe20000000800 */
[----:B------:R-:W-:Y:S01]  /*1a6b0*/  UMOV UR7, 0xffffffff ;  /* 0xffffffff00077882 */ /* 0x000fe20000000000 */
[----:B------:R-:W-:Y:S01]  /*1a6c0*/  ULDC UR6, c[0x0][0xc] ;  /* 0x0000030000067ab9 */ /* 0x000fe20000000800 */
[----:B------:R-:W-:Y:S01]  /*1a6d0*/  USHF.L.U32 UR8, UR7, UR5, URZ ;  /* 0x0000000507087299 */ /* 0x000fe2000800063f */
[----:B------:R-:W-:Y:S01]  /*1a6e0*/  BSSY B0, `(.L_x_544) ;  /* 0x00000cf000007945 */ /* 0x000fe20003800000 */
[----:B------:R-:W-:Y:S01]  /*1a6f0*/  UMOV UR9, 0x1 ;  /* 0x0000000100097882 */ /* 0x000fe20000000000 */
[----:B------:R-:W-:Y:S01]  /*1a700*/  ULDC UR7, c[0x0][0x10] ;  /* 0x0000040000077ab9 */ /* 0x000fe20000000800 */
[----:B------:R-:W-:Y:S01]  /*1a710*/  USHF.L.U32 UR17, UR9, UR5, URZ ;  /* 0x0000000509117299 */ /* 0x000fe2000800063f */
[----:B------:R-:W-:Y:S01]  /*1a720*/  IMAD.MOV.U32 R9, RZ, RZ, 0x1 ;  /* 0x00000001ff097424 */ /* 0x000fe200078e00ff */
[----:B------:R-:W-:Y:S01]  /*1a730*/  UIMAD.WIDE.U32 UR6, UR6, UR7, URZ ;  /* 0x00000007060672a5 */ /* 0x000fe2000f8e003f */
[----:B------:R-:W-:Y:S01]  /*1a740*/  MOV R7, 0x1 ;  /* 0x0000000100077802 */ /* 0x000fe20000000f00 */
[----:B------:R-:W-:Y:S01]  /*1a750*/  ULDC UR5, c[0x0][0x14] ;  /* 0x0000050000057ab9 */ /* 0x000fe20000000800 */
[----:B------:R-:W-:Y:S01]  /*1a760*/  IMAD.MOV.U32 R6, RZ, RZ, RZ ;  /* 0x000000ffff067224 */ /* 0x000fe200078e00ff */
[----:B------:R-:W-:-:S02]  /*1a770*/  UIMAD.WIDE.U32 UR20, UR6, UR5, URZ ;  /* 0x00000005061472a5 */ /* 0x000fc4000f8e003f */
[----:B------:R-:W-:Y:S01]  /*1a780*/  UIMAD UR13, UR7, UR5, URZ ;  /* 0x00000005070d72a4 */ /* 0x000fe2000f8e023f */
[----:B------:R-:W-:Y:S01]  /*1a790*/  ULDC UR4, c[0x0][0x600] ;  /* 0x0001800000047ab9 */ /* 0x000fe20000000800 */
[----:B------:R-:W-:Y:S02]  /*1a7a0*/  ULOP3.LUT UR19, UR40, 0x2, URZ, 0xfc, !UPT ;  /* 0x0000000228137892 */ /* 0x000fe4000f8efc3f */
[----:B------:R-:W-:Y:S02]  /*1a7b0*/  UIADD3 UR4, UR4, -0x1, URZ ;  /* 0xffffffff04047890 */ /* 0x000fe4000fffe03f */
[----:B------:R-:W-:Y:S01]  /*1a7c0*/  ULOP3.LUT UR16, URZ, UR8, URZ, 0x33, !UPT ;  /* 0x000000083f107292 */ /* 0x000fe2000f8e333f */
[----:B-1----:R-:W-:Y:S01]  /*1a7d0*/  VIADD R0, R0, 0x3f ;  /* 0x0000003f00007836 */ /* 0x002fe20000000000 */
[----:B------:R-:W-:Y:S01]  /*1a7e0*/  UIADD3 UR13, UR21, UR13, URZ ;  /* 0x0000000d150d7290 */ /* 0x000fe2000fffe03f */
[----:B------:R-:W-:Y:S01]  /*1a7f0*/  ULDC.64 UR22, c[0x0][0x198] ;  /* 0x0000660000167ab9 */ /* 0x000fe20000000a00 */
[----:B0-----:R-:W-:-:S02]  /*1a800*/  LOP3.LUT P3, RZ, R3, 0x7f, RZ, 0xc0, !PT ;  /* 0x0000007f03ff7812 */ /* 0x001fc4000786c0ff */
[----:B------:R-:W-:Y:S02]  /*1a810*/  LOP3.LUT P0, RZ, R3, 0x1f, RZ, 0xc0, !PT ;  /* 0x0000001f03ff7812 */ /* 0x000fe4000780c0ff */
[----:B------:R-:W-:Y:S02]  /*1a820*/  SHF.R.S32.HI R3, RZ, 0x1f, R0 ;  /* 0x0000001fff037819 */ /* 0x000fe40000011400 */
[----:B------:R-:W-:Y:S02]  /*1a830*/  PLOP3.LUT P0, PT, P0, P3, PT, 0x8a, 0x0 ;  /* 0x000000000000781c */ /* 0x000fe40000707172 */
[----:B------:R-:W-:-:S04]  /*1a840*/  LEA.HI R0, R3, R0, RZ, 0x6 ;  /* 0x0000000003007211 */ /* 0x000fc800078f30ff */
[----:B------:R-:W-:-:S05]  /*1a850*/  SHF.R.S32.HI R0, RZ, 0x6, R0 ;  /* 0x00000006ff007819 */ /* 0x000fca0000011400 */
[----:B------:R-:W-:-:S07]  /*1a860*/  VIADD R16, R0, 0x1 ;  /* 0x0000000100107836 */ /* 0x000fce0000000000 */
.L_x_556:
[----:B------:R-:W-:-:S03]  /*1a870*/  UMOV UR5, 0xffffffff ;  /* 0xffffffff00057882 */ /* 0x000fc60000000000 */
[----:B------:R-:W-:Y:S05]  /*1a880*/  BRA.DIV UR5, `(.L_x_545) ;  /* 0x0000000e05c47947 */ /* 0x000fea000b800000 */
[----:B------:R-:W-:-:S13]  /*1a890*/  ELECT P6, URZ, PT ;  /* 0x00000000003f782f */ /* 0x000fda00038c0000 */
.L_x_567:
[----:B------:R-:W0:Y:S01]  /*1a8a0*/  LDC R3, c[0x0][0x28c] ;  /* 0x0000a300ff037b82 */ /* 0x000e220000000800 */
[----:B------:R-:W-:Y:S01]  /*1a8b0*/  BSSY B1, `(.L_x_546) ;  /* 0x0000035000017945 */ /* 0x000fe20003800000 */
[----:B0-----:R-:W-:-:S13]  /*1a8c0*/  ISETP.LT.OR P6, PT, R3, 0x1, !P6 ;  /* 0x000000010300780c */ /* 0x001fda00077c1670 */
[----:B------:R-:W-:Y:S05]  /*1a8d0*/  @P6 BRA `(.L_x_547) ;  /* 0x0000000000c86947 */ /* 0x000fea0003800000 */
[----:B------:R-:W-:Y:S01]  /*1a8e0*/  IMAD.SHL.U32 R2, R2, 0x100, RZ ;  /* 0x0000010002027824 */ /* 0x000fe200078e00ff */
[----:B------:R-:W-:Y:S01]  /*1a8f0*/  SHF.L.U32 R5, R5, 0x8, RZ ;  /* 0x0000000805057819 */ /* 0x000fe200000006ff */
[----:B------:R-:W-:Y:S01]  /*1a900*/  IMAD.MOV.U32 R13, RZ, RZ, RZ ;  /* 0x000000ffff0d7224 */ /* 0x000fe200078e00ff */
[----:B------:R-:W-:Y:S01]  /*1a910*/  MOV R8, R6 ;  /* 0x0000000600087202 */ /* 0x000fe20000000f00 */
[----:B------:R-:W-:Y:S02]  /*1a920*/  IMAD.MOV.U32 R4, RZ, RZ, R16 ;  /* 0x000000ffff047224 */ /* 0x000fe400078e0010 */
[----:B------:R-:W-:-:S07]  /*1a930*/  IMAD.MOV.U32 R3, RZ, RZ, R7 ;  /* 0x000000ffff037224 */ /* 0x000fce00078e0007 */
.L_x_551:
[----:B------:R-:W0:Y:S01]  /*1a940*/  S2R R12, SR_CgaCtaId ;  /* 0x00000000000c7919 */ /* 0x000e220000008800 */
[----:B-1----:R-:W-:-:S04]  /*1a950*/  MOV R11, 0x400 ;  /* 0x00000400000b7802 */ /* 0x002fc80000000f00 */
[----:B0-----:R-:W-:Y:S02]  /*1a960*/  LEA R15, R12, R11, 0x18 ;  /* 0x0000000b0c0f7211 */ /* 0x001fe400078ec0ff */
[----:B------:R-:W-:Y:S01]  /*1a970*/  SHF.L.U32 R11, R3, 0x1f, RZ ;  /* 0x0000001f030b7819 */ /* 0x000fe200000006ff */
[----:B------:R-:W0:Y:S02]  /*1a980*/  @!P3 LDC R12, c[0x0][0x500] ;  /* 0x00014000ff0cbb82 */ /* 0x000e240000000800 */
[----:B------:R-:W-:-:S04]  /*1a990*/  IMAD R14, R8, 0x8, R15 ;  /* 0x00000008080e7824 */ /* 0x000fc800078e020f */
[----:B------:R-:W1:Y:S02]  /*1a9a0*/  SYNCS.PHASECHK.TRANS64.TRYWAIT P1, [R14+URZ+0x20], R11 ;  /* 0x0000200b0e0075a7 */ /* 0x000e64000802017f */
[----:B-1----:R-:W-:Y:S05]  /*1a9b0*/  @!P1 BRA `(.L_x_548) ;  /* 0x0000000c00989947 */ /* 0x002fea0003800000 */
.L_x_568:
[----:B------:R-:W-:Y:S01]  /*1a9c0*/  UPRMT UR5, UR19, 0x9910, URZ ;  /* 0x0000991013057896 */ /* 0x000fe2000800003f */
[----:B0-----:R0:W-:Y:S03]  /*1a9d0*/  @!P3 SYNCS.ARRIVE.TRANS64 RZ, [R14+URZ], R12 ;  /* 0x0000000c0effb9a7 */ /* 0x0011e6000800003f */
[----:B------:R-:W-:-:S06]  /*1a9e0*/  UISETP.NE.AND UP0, UPT, UR5, 0x2, UPT ;  /* 0x000000020500788c */ /* 0x000fcc000bf05270 */
[----:B------:R-:W-:-:S13]  /*1a9f0*/  PLOP3.LUT P1, PT, PT, PT, UP0, 0x80, 0x0 ;  /* 0x000000000000781c */ /* 0x000fda0003f2f008 */
[----:B0-----:R-:W-:Y:S05]  /*1aa00*/  @P1 BRA `(.L_x_549) ;  /* 0x0000000000041947 */ /* 0x001fea0003800000 */
[----:B------:R-:W-:Y:S01]  /*1aa10*/  BPT.TRAP 0x1 ;  /* 0x000000040000795c */ /* 0x000fe20000300000 */
.L_x_549:
[----:B------:R-:W-:Y:S05]  /*1aa20*/  @P0 BRA `(.L_x_550) ;  /* 0x0000000000040947 */ /* 0x000fea0003800000 */
[----:B------:R-:W-:Y:S01]  /*1aa30*/  BPT.TRAP 0x1 ;  /* 0x000000040000795c */ /* 0x000fe20000300000 */
.L_x_550:
[----:B------:R-:W-:Y:S01]  /*1aa40*/  IMAD R15, R8, 0x8000, R15 ;  /* 0x00008000080f7824 */ /* 0x000fe200078e020f */
[----:B------:R-:W-:Y:S01]  /*1aa50*/  R2UR UR9, R14 ;  /* 0x000000000e0972ca */ /* 0x000fe200000e0000 */
[----:B------:R-:W-:Y:S01]  /*1aa60*/  UIADD3 UR6, UP0, UR22, 0xf0, URZ ;  /* 0x000000f016067890 */ /* 0x000fe2000ff1e03f */
[----:B------:R-:W-:Y:S01]  /*1aa70*/  R2UR UR11, R5 ;  /* 0x00000000050b72ca */ /* 0x000fe200000e0000 */
[----:B------:R-:W-:Y:S01]  /*1aa80*/  UIADD3 UR24, UP1, UR22, 0x1f0, URZ ;  /* 0x000001f016187890 */ /* 0x000fe2000ff3e03f */
[----:B------:R-:W-:Y:S01]  /*1aa90*/  R2UR UR5, R15 ;  /* 0x000000000f0572ca */ /* 0x000fe200000e0000 */
[----:B------:R-:W-:Y:S01]  /*1aaa0*/  UIADD3.X UR7, URZ, UR23, URZ, UP0, !UPT ;  /* 0x000000173f077290 */ /* 0x000fe200087fe43f */
[C---:B------:R-:W-:Y:S01]  /*1aab0*/  R2UR UR10, R13.reuse ;  /* 0x000000000d0a72ca */ /* 0x040fe200000e0000 */
[----:B------:R-:W-:Y:S01]  /*1aac0*/  VIADD R8, R8, 0x1 ;  /* 0x0000000108087836 */ /* 0x000fe20000000000 */
[----:B------:R-:W-:Y:S01]  /*1aad0*/  R2UR UR12, R10 ;  /* 0x000000000a0c72ca */ /* 0x000fe200000e0000 */
[----:B------:R-:W-:Y:S01]  /*1aae0*/  UIADD3.X UR25, URZ, UR23, URZ, UP1, !UPT ;  /* 0x000000173f197290 */ /* 0x000fe20008ffe43f */
[----:B------:R-:W-:Y:S01]  /*1aaf0*/  IADD3 R4, R4, -0x1, RZ ;  /* 0xffffffff04047810 */ /* 0x000fe20007ffe0ff */
[----:B------:R-:W-:Y:S01]  /*1ab00*/  UMOV UR14, 0x0 ;  /* 0x00000000000e7882 */ /* 0x000fe20000000000 */
[----:B------:R-:W-:Y:S01]  /*1ab10*/  R2UR UR18, R2 ;  /* 0x00000000021272ca */ /* 0x000fe200000e0000 */
[----:B------:R-:W-:Y:S01]  /*1ab20*/  UMOV UR15, 0x10000000 ;  /* 0x10000000000f7882 */ /* 0x000fe20000000000 */
[----:B------:R-:W-:Y:S01]  /*1ab30*/  ISETP.GT.AND P2, PT, R4, 0x1, PT ;  /* 0x000000010400780c */ /* 0x000fe20003f44270 */
[----:B------:R-:W-:Y:S01]  /*1ab40*/  VIADD R13, R13, 0x40 ;  /* 0x000000400d0d7836 */ /* 0x000fe20000000000 */
[----:B------:R-:W-:Y:S01]  /*1ab50*/  ISETP.NE.AND P1, PT, R8, 0x4, PT ;  /* 0x000000040800780c */ /* 0x000fe20003f25270 */
[----:B------:R-:W-:-:S02]  /*1ab60*/  UIADD3 UR8, UR5, 0x100, URZ ;  /* 0x0000010005087890 */ /* 0x000fc4000fffe03f */
[----:B------:R-:W-:Y:S01]  /*1ab70*/  UIADD3 UR5, UR5, 0x20100, URZ ;  /* 0x0002010005057890 */ /* 0x000fe2000fffe03f */
[----:B------:R-:W-:Y:S02]  /*1ab80*/  SEL R12, RZ, 0x1, P1 ;  /* 0x00000001ff0c7807 */ /* 0x000fe40000800000 */
[----:B------:R-:W-:Y:S02]  /*1ab90*/  SEL R8, R8, RZ, P1 ;  /* 0x000000ff08087207 */ /* 0x000fe40000800000 */
[----:B------:R-:W-:Y:S02]  /*1aba0*/  LOP3.LUT R3, R3, R12, RZ, 0x3c, !PT ;  /* 0x0000000c03037212 */ /* 0x000fe400078e3cff */
[----:B------:R0:W-:Y:S02]  /*1abb0*/  UTMALDG.3D [UR8], [UR6], desc[UR14] ;  /* 0x00000e08060075b4 */ /* 0x0001e40008011000 */
[----:B0-----:R-:W-:Y:S01]  /*1abc0*/  UMOV UR8, UR5 ;  /* 0x0000000500087c82 */ /* 0x001fe20008000000 */
[----:B------:R-:W-:-:S02]  /*1abd0*/  UMOV UR11, UR18 ;  /* 0x00000012000b7c82 */ /* 0x000fc40008000000 */
[----:B------:R0:W-:Y:S02]  /*1abe0*/  UTMALDG.3D [UR8], [UR24], desc[UR14] ;  /* 0x00000e08180075b4 */ /* 0x0001e40008011000 */
[----:B0-----:R-:W-:Y:S05]  /*1abf0*/  @P2 BRA `(.L_x_551) ;  /* 0xfffffffc00502947 */ /* 0x001fea000383ffff */
.L_x_547:
[----:B------:R-:W-:Y:S05]  /*1ac00*/  BSYNC B1 ;  /* 0x0000000000017941 */ /* 0x000fea0003800000 */
.L_x_546:
[----:B------:R-:W2:Y:S01]  /*1ac10*/  LDL.LU R15, [R1+0x200] ;  /* 0x00020000010f7983 */ /* 0x000ea20000300800 */
[----:B------:R-:W-:Y:S01]  /*1ac20*/  LOP3.LUT P4, RZ, R9, 0xff, RZ, 0xc0, !PT ;  /* 0x000000ff09ff7812 */ /* 0x000fe2000788c0ff */
[----:B------:R-:W-:Y:S01]  /*1ac30*/  IMAD.IADD R6, R0, 0x1, R6 ;  /* 0x0000000100067824 */ /* 0x000fe200078e0206 */
[----:B------:R-:W-:Y:S01]  /*1ac40*/  ULDC.64 UR6, c[0x0][0x650] ;  /* 0x0001940000067ab9 */ /* 0x000fe20000000a00 */
[----:B-1----:R-:W3:Y:S01]  /*1ac50*/  LDL.LU R14, [R1+0x204] ;  /* 0x00020400010e7983 */ /* 0x002ee20000300800 */
[----:B------:R-:W-:Y:S01]  /*1ac60*/  BSSY B1, `(.L_x_552) ;  /* 0x0000074000017945 */ /* 0x000fe20003800000 */
[----:B------:R-:W-:Y:S01]  /*1ac70*/  IMAD.MOV.U32 R5, RZ, RZ, -0x1 ;  /* 0xffffffffff057424 */ /* 0x000fe200078e00ff */
[----:B------:R-:W-:Y:S01]  /*1ac80*/  SHF.R.U32.HI R2, RZ, 0x2, R6 ;  /* 0x00000002ff027819 */ /* 0x000fe20000011606 */
[----:B------:R-:W-:Y:S01]  /*1ac90*/  IMAD.MOV.U32 R10, RZ, RZ, -0x1 ;  /* 0xffffffffff0a7424 */ /* 0x000fe200078e00ff */
[----:B------:R-:W-:Y:S02]  /*1aca0*/  ISETP.GT.U32.AND P1, PT, R6, 0x3, PT ;  /* 0x000000030600780c */ /* 0x000fe40003f24070 */
[----:B------:R-:W-:-:S02]  /*1acb0*/  LOP3.LUT R2, R2, 0x1, RZ, 0xc0, !PT ;  /* 0x0000000102027812 */ /* 0x000fc400078ec0ff */
[----:B------:R-:W-:Y:S01]  /*1acc0*/  ISETP.LT.U32.AND P1, PT, R0, 0x4, P1 ;  /* 0x000000040000780c */ /* 0x000fe20000f21070 */
[----:B------:R-:W0:Y:S01]  /*1acd0*/  @P4 S2R R3, SR_CgaCtaId ;  /* 0x0000000000034919 */ /* 0x000e220000008800 */
[----:B------:R-:W-:Y:S02]  /*1ace0*/  ISETP.NE.U32.AND P2, PT, R2, 0x1, PT ;  /* 0x000000010200780c */ /* 0x000fe40003f45070 */
[----:B------:R-:W-:Y:S02]  /*1acf0*/  @P4 MOV R2, 0x400 ;  /* 0x0000040000024802 */ /* 0x000fe40000000f00 */
[----:B------:R-:W-:Y:S02]  /*1ad00*/  ISETP.GT.U32.AND P2, PT, R0, 0x3, !P2 ;  /* 0x000000030000780c */ /* 0x000fe40005744070 */
[----:B------:R-:W-:Y:S02]  /*1ad10*/  LOP3.LUT R6, R6, 0x3, RZ, 0xc0, !PT ;  /* 0x0000000306067812 */ /* 0x000fe400078ec0ff */
[----:B------:R-:W-:-:S02]  /*1ad20*/  PRMT R9, RZ, 0x7610, R9 ;  /* 0x00007610ff097816 */ /* 0x000fc40000000009 */
[----:B0-----:R-:W-:Y:S02]  /*1ad30*/  @P4 LEA R2, R3, R2, 0x18 ;  /* 0x0000000203024211 */ /* 0x001fe400078ec0ff */
[----:B------:R-:W-:Y:S02]  /*1ad40*/  SEL R3, RZ, 0x1, !P2 ;  /* 0x00000001ff037807 */ /* 0x000fe40005000000 */
[----:B------:R0:W-:Y:S02]  /*1ad50*/  @P4 SYNCS.ARRIVE.TRANS64.A1T0 RZ, [R2+URZ+0x58], RZ ;  /* 0x000058ff02ff49a7 */ /* 0x0001e4000810003f */
[----:B0-----:R-:W-:-:S04]  /*1ad60*/  SEL R2, RZ, 0x1, !P1 ;  /* 0x00000001ff027807 */ /* 0x001fc80004800000 */
[----:B------:R-:W-:Y:S02]  /*1ad70*/  LOP3.LUT R7, R3, R7, R2, 0x96, !PT ;  /* 0x0000000703077212 */ /* 0x000fe400078e9602 */
[----:B------:R-:W-:Y:S02]  /*1ad80*/  MOV R2, 0xffffffff ;  /* 0xffffffff00027802 */ /* 0x000fe40000000f00 */
[----:B------:R-:W-:Y:S02]  /*1ad90*/  PRMT R3, RZ, 0x7610, R3 ;  /* 0x00007610ff037816 */ /* 0x000fe40000000003 */
[----:B---3--:R-:W-:-:S04]  /*1ada0*/  IADD3 R14, P1, R14, UR20, RZ ;  /* 0x000000140e0e7c10 */ /* 0x008fc8000ff3e0ff */
[----:B--2---:R-:W-:Y:S01]  /*1adb0*/  IADD3.X R15, R15, UR13, RZ, P1, !PT ;  /* 0x0000000d0f0f7c10 */ /* 0x004fe20008ffe4ff */
[----:B------:R0:W-:Y:S01]  /*1adc0*/  STL [R1+0x204], R14 ;  /* 0x0002040e01007387 */ /* 0x0001e20000100800 */
[----:B------:R-:W-:-:S03]  /*1add0*/  ISETP.GE.U32.AND P1, PT, R14, UR6, PT ;  /* 0x000000060e007c0c */ /* 0x000fc6000bf26070 */
[----:B------:R0:W-:Y:S01]  /*1ade0*/  STL [R1+0x200], R15 ;  /* 0x0002000f01007387 */ /* 0x0001e20000100800 */
[----:B------:R-:W-:-:S13]  /*1adf0*/  ISETP.GE.U32.AND.EX P1, PT, R15, UR7, PT, P1 ;  /* 0x000000070f007c0c */ /* 0x000fda000bf26110 */
[----:B0-----:R-:W-:Y:S05]  /*1ae00*/  @P1 BRA `(.L_x_553) ;  /* 0x0000000400641947 */ /* 0x001fea0003800000 */
[----:B------:R-:W0:Y:S01]  /*1ae10*/  S2R R8, SR_CTAID.X ;  /* 0x0000000000087919 */ /* 0x000e220000002500 */
[----:B------:R-:W-:Y:S01]  /*1ae20*/  ULDC UR5, c[0x0][0x150] ;  /* 0x0000540000057ab9 */ /* 0x000fe20000000800 */
[----:B------:R-:W1:Y:S01]  /*1ae30*/  LDC R3, c[0x0][0x144] ;  /* 0x00005100ff037b82 */ /* 0x000e620000000800 */
[----:B------:R-:W-:Y:S01]  /*1ae40*/  UISETP.NE.AND UP0, UPT, UR45, URZ, UPT ;  /* 0x0000003f2d00728c */ /* 0x000fe2000bf05270 */
[----:B------:R-:W2:Y:S01]  /*1ae50*/  S2R R5, SR_CTAID.Y ;  /* 0x0000000000057919 */ /* 0x000ea20000002600 */
[----:B------:R-:W-:Y:S01]  /*1ae60*/  ULDC.64 UR6, c[0x0][0x628] ;  /* 0x00018a0000067ab9 */ /* 0x000fe20000000a00 */
[----:B------:R-:W-:-:S03]  /*1ae70*/  ULDC UR8, c[0x0][0x630] ;  /* 0x00018c0000087ab9 */ /* 0x000fc60000000800 */
[----:B------:R-:W-:Y:S01]  /*1ae80*/  PLOP3.LUT P1, PT, PT, PT, UP0, 0x80, 0x0 ;  /* 0x000000000000781c */ /* 0x000fe20003f2f008 */
[----:B------:R-:W3:Y:S01]  /*1ae90*/  LDC R12, c[0x0][0x148] ;  /* 0x00005200ff0c7b82 */ /* 0x000ee20000000800 */
[----:B0-----:R-:W-:Y:S02]  /*1aea0*/  I2FP.F32.U32 R2, R8 ;  /* 0x0000000800027245 */ /* 0x001fe40000201000 */
[----:B--2---:R-:W-:-:S03]  /*1aeb0*/  I2FP.F32.U32 R4, R5 ;  /* 0x0000000500047245 */ /* 0x004fc60000201000 */
[----:B------:R-:W-:Y:S01]  /*1aec0*/  FMUL R2, R2, UR5 ;  /* 0x0000000502027c20 */ /* 0x000fe20008400000 */
[----:B------:R-:W-:Y:S02]  /*1aed0*/  ULDC UR5, c[0x0][0x154] ;  /* 0x0000550000057ab9 */ /* 0x000fe40000000800 */
[----:B------:R-:W-:-:S03]  /*1aee0*/  FMUL R10, R4, UR5 ;  /* 0x00000005040a7c20 */ /* 0x000fc60008400000 */
[----:B------:R-:W0:Y:S08]  /*1aef0*/  F2I.U32.TRUNC.NTZ R2, R2 ;  /* 0x0000000200027305 */ /* 0x000e30000020f000 */
[----:B------:R-:W2:Y:S01]  /*1af00*/  F2I.U32.TRUNC.NTZ R10, R10 ;  /* 0x0000000a000a7305 */ /* 0x000ea2000020f000 */
[----:B0-----:R-:W-:Y:S01]  /*1af10*/  IMAD.MOV R4, RZ, RZ, -R2 ;  /* 0x000000ffff047224 */ /* 0x001fe200078e0a02 */
[----:B------:R-:W-:-:S03]  /*1af20*/  MOV R2, R14 ;  /* 0x0000000e00027202 */ /* 0x000fc60000000f00 */
[----:B-1----:R-:W-:Y:S02]  /*1af30*/  IMAD R8, R3, R4, R8 ;  /* 0x0000000403087224 */ /* 0x002fe400078e0208 */
[----:B--2---:R-:W-:-:S04]  /*1af40*/  IMAD.MOV R3, RZ, RZ, -R10 ;  /* 0x000000ffff037224 */ /* 0x004fc800078e0a0a */
[----:B---3--:R-:W-:Y:S01]  /*1af50*/  @P1 IMAD R8, R12, R3, R5 ;  /* 0x000000030c081224 */ /* 0x008fe200078e0205 */
[----:B------:R-:W-:Y:S01]  /*1af60*/  ISETP.NE.U32.AND P1, PT, RZ, UR6, PT ;  /* 0x00000006ff007c0c */ /* 0x000fe2000bf25070 */
[----:B------:R-:W-:-:S03]  /*1af70*/  IMAD.MOV.U32 R3, RZ, RZ, R15 ;  /* 0x000000ffff037224 */ /* 0x000fc600078e000f */
[----:B------:R-:W-:-:S13]  /*1af80*/  ISETP.NE.AND.EX P1, PT, RZ, UR7, PT, P1 ;  /* 0x00000007ff007c0c */ /* 0x000fda000bf25310 */
[----:B------:R-:W-:Y:S05]  /*1af90*/  @!P1 BRA `(.L_x_554) ;  /* 0x0000000000289947 */ /* 0x000fea0003800000 */
[----:B------:R-:W-:Y:S02]  /*1afa0*/  ULDC UR5, c[0x0][0x634] ;  /* 0x00018d0000057ab9 */ /* 0x000fe40000000800 */
[----:B------:R-:W-:-:S05]  /*1afb0*/  IADD3 R3, P1, R14, UR5, RZ ;  /* 0x000000050e037c10 */ /* 0x000fca000ff3e0ff */
[----:B------:R-:W-:-:S04]  /*1afc0*/  IMAD.X R11, RZ, RZ, R15, P1 ;  /* 0x000000ffff0b7224 */ /* 0x000fc800008e060f */
[----:B------:R-:W-:-:S04]  /*1afd0*/  IMAD.WIDE.U32 R4, R11, UR6, RZ ;  /* 0x000000060b047c25 */ /* 0x000fc8000f8e00ff */
[----:B------:R-:W-:-:S04]  /*1afe0*/  IMAD.WIDE.U32 R4, P1, R3, UR7, R4 ;  /* 0x0000000703047c25 */ /* 0x000fc8000f820004 */
[----:B------:R-:W-:Y:S01]  /*1aff0*/  IMAD.WIDE.U32 R2, R3, UR6, RZ ;  /* 0x0000000603027c25 */ /* 0x000fe2000f8e00ff */
[----:B------:R-:W-:-:S04]  /*1b000*/  MOV R2, R5 ;  /* 0x0000000500027202 */ /* 0x000fc80000000f00 */
[----:B------:R-:W-:Y:S01]  /*1b010*/  IADD3 RZ, P2, R3, R4, RZ ;  /* 0x0000000403ff7210 */ /* 0x000fe20007f5e0ff */
[----:B------:R-:W-:-:S04]  /*1b020*/  IMAD.X R3, RZ, RZ, RZ, P1 ;  /* 0x000000ffff037224 */ /* 0x000fc800008e06ff */
[----:B------:R-:W-:-:S08]  /*1b030*/  IMAD.WIDE.U32.X R2, R11, UR7, R2, P2 ;  /* 0x000000070b027c25 */ /* 0x000fd000090e0402 */
.L_x_554:
[--C-:B------:R-:W-:Y:S01]  /*1b040*/  SHF.R.U64 R10, R2, UR8, R3.reuse ;  /* 0x00000008020a7c19 */ /* 0x100fe20008001203 */
[----:B------:R-:W-:Y:S01]  /*1b050*/  ULDC.64 UR6, c[0x0][0x620] ;  /* 0x0001880000067ab9 */ /* 0x000fe20000000a00 */
[----:B------:R-:W-:Y:S01]  /*1b060*/  SHF.R.U32.HI R2, RZ, UR8, R3 ;  /* 0x00000008ff027c19 */ /* 0x000fe20008011603 */
[----:B------:R-:W-:Y:S01]  /*1b070*/  IMAD.MOV.U32 R3, RZ, RZ, R15 ;  /* 0x000000ffff037224 */ /* 0x000fe200078e000f */
[----:B------:R-:W-:Y:S01]  /*1b080*/  IADD3 R11, P1, RZ, -R10, RZ ;  /* 0x8000000aff0b7210 */ /* 0x000fe20007f3e0ff */
[----:B------:R-:W-:-:S04]  /*1b090*/  ULDC UR5, c[0x0][0x618] ;  /* 0x0001860000057ab9 */ /* 0x000fc80000000800 */
[----:B------:R-:W-:-:S04]  /*1b0a0*/  IMAD.X R2, RZ, RZ, ~R2, P1 ;  /* 0x000000ffff027224 */ /* 0x000fc800008e0e02 */
[----:B------:R-:W-:-:S04]  /*1b0b0*/  IMAD R2, R2, UR6, RZ ;  /* 0x0000000602027c24 */ /* 0x000fc8000f8e02ff */
[----:B------:R-:W-:Y:S02]  /*1b0c0*/  IMAD R5, R11, UR7, R2 ;  /* 0x000000070b057c24 */ /* 0x000fe4000f8e0202 */
[----:B------:R-:W-:-:S04]  /*1b0d0*/  IMAD.MOV.U32 R2, RZ, RZ, R14 ;  /* 0x000000ffff027224 */ /* 0x000fc800078e000e */
[----:B------:R-:W-:Y:S01]  /*1b0e0*/  IMAD.WIDE.U32 R2, R11, UR6, R2 ;  /* 0x000000060b027c25 */ /* 0x000fe2000f8e0002 */
[----:B------:R-:W-:Y:S02]  /*1b0f0*/  ULDC.64 UR6, c[0x0][0x640] ;  /* 0x0001900000067ab9 */ /* 0x000fe40000000a00 */
[----:B------:R-:W-:Y:S02]  /*1b100*/  ISETP.NE.U32.AND P1, PT, RZ, UR6, PT ;  /* 0x00000006ff007c0c */ /* 0x000fe4000bf25070 */
[----:B------:R-:W-:Y:S02]  /*1b110*/  IADD3 R3, R3, R5, RZ ;  /* 0x0000000503037210 */ /* 0x000fe40007ffe0ff */
[----:B------:R-:W-:Y:S02]  /*1b120*/  ISETP.NE.AND.EX P1, PT, RZ, UR7, PT, P1 ;  /* 0x00000007ff007c0c */ /* 0x000fe4000bf25310 */
[--C-:B------:R-:W-:Y:S02]  /*1b130*/  SHF.R.U64 R11, R2, UR5, R3.reuse ;  /* 0x00000005020b7c19 */ /* 0x100fe40008001203 */
[----:B------:R-:W-:Y:S01]  /*1b140*/  SHF.R.U32.HI R2, RZ, UR5, R3 ;  /* 0x00000005ff027c19 */ /* 0x000fe20008011603 */
[----:B------:R-:W-:-:S03]  /*1b150*/  ULDC UR5, c[0x0][0x608] ;  /* 0x0001820000057ab9 */ /* 0x000fc60000000800 */
[--C-:B------:R-:W-:Y:S02]  /*1b160*/  SHF.R.U64 R12, R11, UR5, R2.reuse ;  /* 0x000000050b0c7c19 */ /* 0x100fe40008001202 */
[----:B------:R-:W-:Y:S01]  /*1b170*/  SHF.R.U32.HI R3, RZ, UR5, R2 ;  /* 0x00000005ff037c19 */ /* 0x000fe20008011602 */
[----:B------:R-:W-:-:S03]  /*1b180*/  ULDC UR5, c[0x0][0x658] ;  /* 0x0001960000057ab9 */ /* 0x000fc60000000800 */
[--C-:B------:R-:W-:Y:S02]  /*1b190*/  SHF.R.U64 R13, R12, UR5, R3.reuse ;  /* 0x000000050c0d7c19 */ /* 0x100fe40008001203 */
[----:B------:R-:W-:-:S03]  /*1b1a0*/  SHF.R.U32.HI R15, RZ, UR5, R3 ;  /* 0x00000005ff0f7c19 */ /* 0x000fc60008011603 */
[----:B------:R-:W-:Y:S02]  /*1b1b0*/  IMAD.MOV.U32 R2, RZ, RZ, R13 ;  /* 0x000000ffff027224 */ /* 0x000fe400078e000d */
[----:B------:R-:W-:Y:S01]  /*1b1c0*/  IMAD.MOV.U32 R3, RZ, RZ, R15 ;  /* 0x000000ffff037224 */ /* 0x000fe200078e000f */
[----:B------:R-:W-:Y:S06]  /*1b1d0*/  @!P1 BRA `(.L_x_555) ;  /* 0x0000000000289947 */ /* 0x000fec0003800000 */
[----:B------:R-:W-:Y:S02]  /*1b1e0*/  ULDC UR5, c[0x0][0x64c] ;  /* 0x0001930000057ab9 */ /* 0x000fe40000000800 */
[----:B------:R-:W-:-:S05]  /*1b1f0*/  IADD3 R3, P1, R13, UR5, RZ ;  /* 0x000000050d037c10 */ /* 0x000fca000ff3e0ff */
[----:B------:R-:W-:-:S04]  /*1b200*/  IMAD.X R15, RZ, RZ, R15, P1 ;  /* 0x000000ffff0f7224 */ /* 0x000fc800008e060f */
[----:B------:R-:W-:-:S04]  /*1b210*/  IMAD.WIDE.U32 R4, R15, UR6, RZ ;  /* 0x000000060f047c25 */ /* 0x000fc8000f8e00ff */
[----:B------:R-:W-:-:S04]  /*1b220*/  IMAD.WIDE.U32 R4, P1, R3, UR7, R4 ;  /* 0x0000000703047c25 */ /* 0x000fc8000f820004 */
[----:B------:R-:W-:-:S04]  /*1b230*/  IMAD.WIDE.U32 R2, R3, UR6, RZ ;  /* 0x0000000603027c25 */ /* 0x000fc8000f8e00ff */
[----:B------:R-:W-:Y:S01]  /*1b240*/  IMAD.MOV.U32 R2, RZ, RZ, R5 ;  /* 0x000000ffff027224 */ /* 0x000fe200078e0005 */
[----:B------:R-:W-:Y:S02]  /*1b250*/  IADD3 RZ, P2, R3, R4, RZ ;  /* 0x0000000403ff7210 */ /* 0x000fe40007f5e0ff */
[----:B------:R-:W-:-:S03]  /*1b260*/  IADD3.X R3, RZ, RZ, RZ, P1, !PT ;  /* 0x000000ffff037210 */ /* 0x000fc60000ffe4ff */
[----:B------:R-:W-:-:S08]  /*1b270*/  IMAD.WIDE.U32.X R2, R15, UR7, R2, P2 ;  /* 0x000000070f027c25 */ /* 0x000fd000090e0402 */
.L_x_555:
[----:B------:R-:W-:Y:S01]  /*1b280*/  ULDC UR5, c[0x0][0x648] ;  /* 0x0001920000057ab9 */ /* 0x000fe20000000800 */
[----:B------:R-:W-:Y:S01]  /*1b290*/  LOP3.LUT R12, R12, UR16, RZ, 0xc0, !PT ;  /* 0x000000100c0c7c12 */ /* 0x000fe2000f8ec0ff */
[----:B------:R-:W-:Y:S01]  /*1b2a0*/  UISETP.NE.AND UP0, UPT, UR45, URZ, UPT ;  /* 0x0000003f2d00728c */ /* 0x000fe2000bf05270 */
[----:B------:R-:W-:Y:S01]  /*1b2b0*/  SHF.R.U64 R3, R2, UR5, R3 ;  /* 0x0000000502037c19 */ /* 0x000fe20008001203 */
[----:B------:R-:W-:-:S04]  /*1b2c0*/  ULDC UR5, c[0x0][0x638] ;  /* 0x00018e0000057ab9 */ /* 0x000fc80000000800 */
[----:B------:R-:W-:Y:S01]  /*1b2d0*/  IMAD.MOV R2, RZ, RZ, -R3 ;  /* 0x000000ffff027224 */ /* 0x000fe200078e0a03 */
[----:B------:R-:W-:Y:S01]  /*1b2e0*/  PLOP3.LUT P1, PT, PT, PT, UP0, 0x40, 0x0 ;  /* 0x000000000000781c */ /* 0x000fe20003f2e808 */
[----:B------:R-:W-:Y:S01]  /*1b2f0*/  IMAD R5, R3, UR17, R12 ;  /* 0x0000001103057c24 */ /* 0x000fe2000f8e020c */
[----:B------:R-:W-:Y:S01]  /*1b300*/  PLOP3.LUT P2, PT, PT, PT, UP0, 0x40, 0x0 ;  /* 0x000000000000781c */ /* 0x000fe20003f4e808 */
[----:B------:R-:W-:Y:S01]  /*1b310*/  IMAD R13, R2, UR5, R13 ;  /* 0x00000005020d7c24 */ /* 0x000fe2000f8e020d */
[----:B------:R-:W-:Y:S01]  /*1b320*/  ULDC UR5, c[0x0][0x610] ;  /* 0x0001840000057ab9 */ /* 0x000fe20000000800 */
[----:B------:R-:W-:Y:S01]  /*1b330*/  LOP3.LUT R2, R11, UR4, RZ, 0xc0, !PT ;  /* 0x000000040b027c12 */ /* 0x000fe2000f8ec0ff */
[----:B------:R-:W-:Y:S01]  /*1b340*/  IMAD R8, R5, UR5, R8 ;  /* 0x0000000505087c24 */ /* 0x000fe2000f8e0208 */
[----:B------:R-:W-:Y:S01]  /*1b350*/  ULDC UR5, c[0x0][0x600] ;  /* 0x0001800000057ab9 */ /* 0x000fe20000000800 */
[----:B------:R-:W-:Y:S02]  /*1b360*/  IMAD.MOV.U32 R3, RZ, RZ, 0x1 ;  /* 0x00000001ff037424 */ /* 0x000fe400078e00ff */
[----:B------:R-:W-:-:S05]  /*1b370*/  IMAD R13, R13, UR5, R2 ;  /* 0x000000050d0d7c24 */ /* 0x000fca000f8e0202 */
[----:B------:R-:W-:Y:S02]  /*1b380*/  SEL R2, R13, R8, P1 ;  /* 0x000000080d027207 */ /* 0x000fe40000800000 */
[----:B------:R-:W-:-:S07]  /*1b390*/  SEL R5, R8, R13, P2 ;  /* 0x0000000d08057207 */ /* 0x000fce0001000000 */
.L_x_553:
[----:B------:R-:W-:Y:S05]  /*1b3a0*/  BSYNC B1 ;  /* 0x0000000000017941 */ /* 0x000fea0003800000 */
.L_x_552:
[----:B------:R-:W-:-:S13]  /*1b3b0*/  LOP3.LUT P1, RZ, R3, 0xff, RZ, 0xc0, !PT ;  /* 0x000000ff03ff7812 */ /* 0x000fda000782c0ff */
[----:B------:R-:W-:Y:S05]  /*1b3c0*/  @P1 BRA `(.L_x_556) ;  /* 0xfffffff400281947 */ /* 0x000fea000383ffff */
[----:B------:R-:W-:Y:S05]  /*1b3d0*/  BSYNC B0 ;  /* 0x0000000000007941 */ /* 0x000fea0003800000 */
.L_x_544:
[----:B------:R-:W-:-:S03]  /*1b3e0*/  UMOV UR5, 0xffffffff ;  /* 0xffffffff00057882 */ /* 0x000fc60000000000 */
[----:B------:R-:W-:Y:S05]  /*1b3f0*/  BRA.DIV UR5, `(.L_x_557) ;  /* 0x00000006051c7947 */ /* 0x000fea000b800000 */
[----:B------:R-:W-:-:S13]  /*1b400*/  ELECT P6, URZ, PT ;  /* 0x00000000003f782f */ /* 0x000fda00038c0000 */
.L_x_571:
[----:B------:R-:W-:Y:S04]  /*1b410*/  BSSY B0, `(.L_x_558) ;  /* 0x000002c000007945 */ /* 0x000fe80003800000 */
[----:B------:R-:W-:Y:S05]  /*1b420*/  @!P6 BRA `(.L_x_559) ;  /* 0x0000000000a8e947 */ /* 0x000fea0003800000 */
[----:B------:R-:W-:-:S04]  /*1b430*/  ULOP3.LUT UR5, UR40, 0x2, URZ, 0xfc, !UPT ;  /* 0x0000000228057892 */ /* 0x000fc8000f8efc3f */
[----:B------:R-:W-:-:S06]  /*1b440*/  UISETP.NE.AND UP0, UPT, UR5, 0x3, UPT ;  /* 0x000000030500788c */ /* 0x000fcc000bf05270 */
[----:B------:R-:W-:-:S13]  /*1b450*/  PLOP3.LUT P0, PT, PT, PT, UP0, 0x80, 0x0 ;  /* 0x000000000000781c */ /* 0x000fda0003f0f008 */
[----:B------:R-:W-:Y:S05]  /*1b460*/  @!P0 BRA `(.L_x_560) ;  /* 0x0000000000048947 */ /* 0x000fea0003800000 */
[----:B------:R-:W-:Y:S01]  /*1b470*/  BPT.TRAP 0x1 ;  /* 0x000000040000795c */ /* 0x000fe20000300000 */
.L_x_560:
[----:B------:R-:W0:Y:S01]  /*1b480*/  S2R R3, SR_CgaCtaId ;  /* 0x0000000000037919 */ /* 0x000e220000008800 */
[----:B------:R-:W-:-:S04]  /*1b490*/  MOV R0, 0x400 ;  /* 0x0000040000007802 */ /* 0x000fc80000000f00 */
[----:B0-----:R-:W-:Y:S02]  /*1b4a0*/  LEA R3, R3, R0, 0x18 ;  /* 0x0000000003037211 */ /* 0x001fe400078ec0ff */
[----:B------:R-:W-:Y:S02]  /*1b4b0*/  SHF.L.U32 R0, R7, 0x1f, RZ ;  /* 0x0000001f07007819 */ /* 0x000fe400000006ff */
[----:B------:R-:W-:-:S05]  /*1b4c0*/  IADD3 R3, R3, 0x20, RZ ;  /* 0x0000002003037810 */ /* 0x000fca0007ffe0ff */
[----:B------:R-:W-:-:S04]  /*1b4d0*/  IMAD R5, R6, 0x8, R3 ;  /* 0x0000000806057824 */ /* 0x000fc800078e0203 */
[----:B------:R-:W0:Y:S02]  /*1b4e0*/  SYNCS.PHASECHK.TRANS64.TRYWAIT P0, [R5+URZ], R0 ;  /* 0x00000000050075a7 */ /* 0x000e24000800017f */
[----:B0-----:R-:W-:Y:S05]  /*1b4f0*/  @!P0 BRA `(.L_x_561) ;  /* 0x0000000000fc8947 */ /* 0x001fea0003800000 */
.L_x_572:
[----:B------:R-:W-:-:S05]  /*1b500*/  VIADD R6, R6, 0x1 ;  /* 0x0000000106067836 */ /* 0x000fca0000000000 */
[----:B------:R-:W-:-:S04]  /*1b510*/  ISETP.NE.AND P0, PT, R6, 0x4, PT ;  /* 0x000000040600780c */ /* 0x000fc80003f05270 */
[----:B0-----:R-:W-:Y:S02]  /*1b520*/  SEL R0, RZ, 0x1, P0 ;  /* 0x00000001ff007807 */ /* 0x001fe40000000000 */
[----:B------:R-:W-:Y:S02]  /*1b530*/  SEL R6, R6, RZ, P0 ;  /* 0x000000ff06067207 */ /* 0x000fe40000000000 */
[----:B------:R-:W-:-:S03]  /*1b540*/  LOP3.LUT R7, R7, R0, RZ, 0x3c, !PT ;  /* 0x0000000007077212 */ /* 0x000fc600078e3cff */
[----:B------:R-:W-:Y:S01]  /*1b550*/  IMAD R5, R6, 0x8, R3 ;  /* 0x0000000806057824 */ /* 0x000fe200078e0203 */
[----:B------:R-:W-:-:S04]  /*1b560*/  SHF.L.U32 R0, R7, 0x1f, RZ ;  /* 0x0000001f07007819 */ /* 0x000fc800000006ff */
[----:B------:R-:W0:Y:S02]  /*1b570*/  SYNCS.PHASECHK.TRANS64.TRYWAIT P0, [R5+URZ], R0 ;  /* 0x00000000050075a7 */ /* 0x000e24000800017f */
[----:B0-----:R-:W-:Y:S05]  /*1b580*/  @!P0 BRA `(.L_x_562) ;  /* 0x0000000000ec8947 */ /* 0x001fea0003800000 */
.L_x_573:
[----:B0-----:R-:W-:-:S04]  /*1b590*/  IADD3 R0, R6, 0x1, RZ ;  /* 0x0000000106007810 */ /* 0x001fc80007ffe0ff */
[----:B------:R-:W-:-:S04]  /*1b5a0*/  ISETP.NE.AND P0, PT, R0, 0x4, PT ;  /* 0x000000040000780c */ /* 0x000fc80003f05270 */
[----:B------:R-:W-:Y:S02]  /*1b5b0*/  SEL R2, RZ, 0x1, P0 ;  /* 0x00000001ff027807 */ /* 0x000fe40000000000 */
[----:B------:R-:W-:Y:S02]  /*1b5c0*/  SEL R4, R0, RZ, P0 ;  /* 0x000000ff00047207 */ /* 0x000fe40000000000 */
[----:B------:R-:W-:-:S03]  /*1b5d0*/  LOP3.LUT R7, R7, R2, RZ, 0x3c, !PT ;  /* 0x0000000207077212 */ /* 0x000fc600078e3cff */
[----:B------:R-:W-:Y:S01]  /*1b5e0*/  IMAD R5, R4, 0x8, R3 ;  /* 0x0000000804057824 */ /* 0x000fe200078e0203 */
[----:B------:R-:W-:-:S04]  /*1b5f0*/  SHF.L.U32 R0, R7, 0x1f, RZ ;  /* 0x0000001f07007819 */ /* 0x000fc800000006ff */
[----:B------:R-:W0:Y:S02]  /*1b600*/  SYNCS.PHASECHK.TRANS64.TRYWAIT P0, [R5+URZ], R0 ;  /* 0x00000000050075a7 */ /* 0x000e24000800017f */
[----:B0-----:R-:W-:Y:S05]  /*1b610*/  @!P0 BRA `(.L_x_563) ;  /* 0x0000000000dc8947 */ /* 0x001fea0003800000 */
.L_x_574:
[----:B0-----:R-:W-:-:S05]  /*1b620*/  VIADD R0, R4, 0x1 ;  /* 0x0000000104007836 */ /* 0x001fca0000000000 */
[----:B------:R-:W-:-:S04]  /*1b630*/  ISETP.NE.AND P0, PT, R0, 0x4, PT ;  /* 0x000000040000780c */ /* 0x000fc80003f05270 */
[----:B------:R-:W-:Y:S02]  /*1b640*/  SEL R2, RZ, 0x1, P0 ;  /* 0x00000001ff027807 */ /* 0x000fe40000000000 */
[----:B------:R-:W-:Y:S02]  /*1b650*/  SEL R0, R0, RZ, P0 ;  /* 0x000000ff00007207 */ /* 0x000fe40000000000 */
[----:B------:R-:W-:-:S03]  /*1b660*/  LOP3.LUT R2, R7, R2, RZ, 0x3c, !PT ;  /* 0x0000000207027212 */ /* 0x000fc600078e3cff */
[----:B------:R-:W-:Y:S01]  /*1b670*/  IMAD R3, R0, 0x8, R3 ;  /* 0x0000000800037824 */ /* 0x000fe200078e0203 */
[----:B------:R-:W-:-:S07]  /*1b680*/  SHF.L.U32 R0, R2, 0x1f, RZ ;  /* 0x0000001f02007819 */ /* 0x000fce00000006ff */
.L_x_564:
[----:B0-----:R0:W1:Y:S02]  /*1b690*/  SYNCS.PHASECHK.TRANS64.TRYWAIT P0, [R3+URZ], R0 ;  /* 0x00000000030075a7 */ /* 0x001064000800017f */
[----:B-1----:R-:W-:Y:S05]  /*1b6a0*/  @!P0 NANOSLEEP.SYNCS 0x989680 ;  /* 0x009896800000895d */ /* 0x002fea0003900000 */
[----:B------:R-:W1:Y:S02]  /*1b6b0*/  @!P0 SYNCS.PHASECHK.TRANS64 P0, [R3+URZ], R0 ;  /* 0x00000000030085a7 */ /* 0x000e64000800007f */
[----:B-1----:R-:W-:Y:S05]  /*1b6c0*/  @!P0 BRA `(.L_x_564) ;  /* 0xfffffffc00f08947 */ /* 0x002fea000383ffff */
.L_x_559:
[----:B------:R-:W-:Y:S05]  /*1b6d0*/  BSYNC B0 ;  /* 0x0000000000007941 */ /* 0x000fea0003800000 */
.L_x_558:
[----:B------:R-:W-:Y:S05]  /*1b6e0*/  EXIT ;  /* 0x000000000000794d */ /* 0x000fea0003800000 */
.L_x_17:
[----:B-1----:R1:W4:Y:S02]  /*1b6f0*/  SYNCS.PHASECHK.TRANS64.TRYWAIT P1, [R3+URZ], R0 ;  /* 0x00000000030075a7 */ /* 0x002324000802017f */
[----:B----4-:R-:W-:Y:S05]  /*1b700*/  @!P1 NANOSLEEP.SYNCS 0x989680 ;  /* 0x009896800000995d */ /* 0x010fea0003900000 */
[----:B------:R-:W4:Y:S02]  /*1b710*/  @!P1 SYNCS.PHASECHK.TRANS64 P1, [R3+URZ], R0 ;  /* 0x00000000030095a7 */ /* 0x000f24000802007f */
[----:B----4-:R-:W-:Y:S05]  /*1b720*/  @!P1 BRA `(.L_x_17) ;  /* 0xfffffffc00f09947 */ /* 0x010fea000383ffff */
[----:B------:R-:W-:Y:S05]  /*1b730*/  BRA `(.L_x_16) ;  /* 0xfffffe5c00387947 */ /* 0x000fea000383ffff */
.L_x_22:
[----:B-1----:R-:W-:-:S04]  /*1b740*/  MOV R5, UR8 ;  /* 0x0000000800057c02 */ /* 0x002fc80008000f00 */
[----:B------:R1:W2:Y:S03]  /*1b750*/  SYNCS.PHASECHK.TRANS64.TRYWAIT P1, [R5+URZ], R4 ;  /* 0x00000004050075a7 */ /* 0x0002a6000802017f */
[----:B--2---:R-:W-:Y:S05]  /*1b760*/  @!P1 NANOSLEEP.SYNCS 0x989680 ;  /* 0x009896800000995d */ /* 0x004fea0003900000 */
[----:B------:R-:W2:Y:S02]  /*1b770*/  @!P1 SYNCS.PHASECHK.TRANS64 P1, [R5+URZ], R4 ;  /* 0x00000004050095a7 */ /* 0x000ea4000802007f */
[----:B--2---:R-:W-:Y:S05]  /*1b780*/  @!P1 BRA `(.L_x_22) ;  /* 0xfffffffc00ec9947 */ /* 0x004fea000383ffff */
[----:B------:R-:W-:Y:S05]  /*1b790*/  BRA `(.L_x_21) ;  /* 0xfffffe9000b07947 */ /* 0x000fea000383ffff */
.L_x_545:
[----:B------:R-:W-:Y:S01]  /*1b7a0*/  BSSY B1, `(.L_x_565) ;  /* 0x0000006000017945 */ /* 0x000fe20003800000 */
[----:B------:R-:W-:-:S07]  /*1b7b0*/  IMAD.MOV.U32 R15, RZ, RZ, -0x1 ;  /* 0xffffffffff0f7424 */ /* 0x000fce00078e00ff */
[----:B------:R-:W-:Y:S05]  /*1b7c0*/  WARPSYNC.COLLECTIVE R15, `(.L_x_566) ;  /* 0x000000000f0c7348 */ /* 0x000fea0003c00000 */
[----:B------:R-:W-:Y:S02]  /*1b7d0*/  ELECT P6, UR62, PT ;  /* 0x00000000003e782f */ /* 0x000fe400038c0000 */
[----:B------:R-:W-:Y:S01]  /*1b7e0*/  MOV R14, UR62 ;  /* 0x0000003e000e7c02 */ /* 0x000fe20008000f00 */
[----:B------:R-:W-:Y:S10]  /*1b7f0*/  ENDCOLLECTIVE ;  /* 0x000000000000791b */ /* 0x000ff40003800000 */
.L_x_566:
[----:B------:R-:W-:Y:S05]  /*1b800*/  BSYNC B1 ;  /* 0x0000000000017941 */ /* 0x000fea0003800000 */
.L_x_565:
[----:B------:R-:W-:Y:S05]  /*1b810*/  BRA `(.L_x_567) ;  /* 0xfffffff000207947 */ /* 0x000fea000383ffff */
.L_x_548:
[----:B-1----:R1:W2:Y:S02]  /*1b820*/  SYNCS.PHASECHK.TRANS64.TRYWAIT P1, [R14+URZ+0x20], R11 ;  /* 0x0000200b0e0075a7 */ /* 0x0022a4000802017f */
[----:B--2---:R-:W-:Y:S05]  /*1b830*/  @!P1 NANOSLEEP.SYNCS 0x989680 ;  /* 0x009896800000995d */ /* 0x004fea0003900000 */
[----:B------:R-:W2:Y:S02]  /*1b840*/  @!P1 SYNCS.PHASECHK.TRANS64 P1, [R14+URZ+0x20], R11 ;  /* 0x0000200b0e0095a7 */ /* 0x000ea4000802007f */
[----:B--2---:R-:W-:Y:S05]  /*1b850*/  @!P1 BRA `(.L_x_548) ;  /* 0xfffffffc00f09947 */ /* 0x004fea000383ffff */
[----:B------:R-:W-:Y:S05]  /*1b860*/  BRA `(.L_x_568) ;  /* 0xfffffff000547947 */ /* 0x000fea000383ffff */
.L_x_557:
[----:B------:R-:W-:Y:S01]  /*1b870*/  BSSY B0, `(.L_x_569) ;  /* 0x0000006000007945 */ /* 0x000fe20003800000 */
[----:B------:R-:W-:-:S07]  /*1b880*/  IMAD.MOV.U32 R15, RZ, RZ, -0x1 ;  /* 0xffffffffff0f7424 */ /* 0x000fce00078e00ff */
[----:B------:R-:W-:Y:S05]  /*1b890*/  WARPSYNC.COLLECTIVE R15, `(.L_x_570) ;  /* 0x000000000f0c7348 */ /* 0x000fea0003c00000 */
[----:B------:R-:W-:Y:S02]  /*1b8a0*/  ELECT P6, UR62, PT ;  /* 0x00000000003e782f */ /* 0x000fe400038c0000 */
[----:B------:R-:W-:Y:S01]  /*1b8b0*/  MOV R14, UR62 ;  /* 0x0000003e000e7c02 */ /* 0x000fe20008000f00 */
[----:B------:R-:W-:Y:S10]  /*1b8c0*/  ENDCOLLECTIVE ;  /* 0x000000000000791b */ /* 0x000ff40003800000 */
.L_x_570:
[----:B------:R-:W-:Y:S05]  /*1b8d0*/  BSYNC B0 ;  /* 0x0000000000007941 */ /* 0x000fea0003800000 */
.L_x_569:
[----:B------:R-:W-:Y:S05]  /*1b8e0*/  BRA `(.L_x_571) ;  /* 0xfffffff800c87947 */ /* 0x000fea000383ffff */
.L_x_561:
[----:B0-----:R0:W1:Y:S02]  /*1b8f0*/  SYNCS.PHASECHK.TRANS64.TRYWAIT P0, [R5+URZ], R0 ;  /* 0x00000000050075a7 */ /* 0x001064000800017f */
[----:B-1----:R-:W-:Y:S05]  /*1b900*/  @!P0 NANOSLEEP.SYNCS 0x989680 ;  /* 0x009896800000895d */ /* 0x002fea0003900000 */
[----:B------:R-:W1:Y:S02]  /*1b910*/  @!P0 SYNCS.PHASECHK.TRANS64 P0, [R5+URZ], R0 ;  /* 0x00000000050085a7 */ /* 0x000e64000800007f */
[----:B-1----:R-:W-:Y:S05]  /*1b920*/  @!P0 BRA `(.L_x_561) ;  /* 0xfffffffc00f08947 */ /* 0x002fea000383ffff */
[----:B------:R-:W-:Y:S05]  /*1b930*/  BRA `(.L_x_572) ;  /* 0xfffffff800f07947 */ /* 0x000fea000383ffff */
.L_x_562:
[----:B0-----:R0:W1:Y:S02]  /*1b940*/  SYNCS.PHASECHK.TRANS64.TRYWAIT P0, [R5+URZ], R0 ;  /* 0x00000000050075a7 */ /* 0x001064000800017f */
[----:B-1----:R-:W-:Y:S05]  /*1b950*/  @!P0 NANOSLEEP.SYNCS 0x989680 ;  /* 0x009896800000895d */ /* 0x002fea0003900000 */
[----:B------:R-:W1:Y:S02]  /*1b960*/  @!P0 SYNCS.PHASECHK.TRANS64 P0, [R5+URZ], R0 ;  /* 0x00000000050085a7 */ /* 0x000e64000800007f */
[----:B-1----:R-:W-:Y:S05]  /*1b970*/  @!P0 BRA `(.L_x_562) ;  /* 0xfffffffc00f08947 */ /* 0x002fea000383ffff */
[----:B------:R-:W-:Y:S05]  /*1b980*/  BRA `(.L_x_573) ;  /* 0xfffffffc00007947 */ /* 0x000fea000383ffff */
.L_x_563:
[----:B0-----:R0:W1:Y:S02]  /*1b990*/  SYNCS.PHASECHK.TRANS64.TRYWAIT P0, [R5+URZ], R0 ;  /* 0x00000000050075a7 */ /* 0x001064000800017f */
[----:B-1----:R-:W-:Y:S05]  /*1b9a0*/  @!P0 NANOSLEEP.SYNCS 0x989680 ;  /* 0x009896800000895d */ /* 0x002fea0003900000 */
[----:B------:R-:W1:Y:S02]  /*1b9b0*/  @!P0 SYNCS.PHASECHK.TRANS64 P0, [R5+URZ], R0 ;  /* 0x00000000050085a7 */ /* 0x000e64000800007f */
[----:B-1----:R-:W-:Y:S05]  /*1b9c0*/  @!P0 BRA `(.L_x_563) ;  /* 0xfffffffc00f08947 */ /* 0x002fea000383ffff */
[----:B------:R-:W-:Y:S05]  /*1b9d0*/  BRA `(.L_x_574) ;  /* 0xfffffffc00107947 */ /* 0x000fea000383ffff */
.L_x_575:
[----:B------:R-:W-:-:S00]  /*1b9e0*/  BRA `(.L_x_575) ;  /* 0xfffffffc00fc7947 */ /* 0x000fc0000383ffff */
[----:B------:R-:W-:-:S00]  /*1b9f0*/  NOP ;  /* 0x0000000000007918 */ /* 0x000fc00000000000 */
        /* <DEDUP_REMOVED lines=8> */
.L_x_576:


//--------------------- .nv.global.init           --------------------------
	.section	.nv.global.init,"aw",@progbits
.nv.global.init:
	.type		$str$22,@object
	.size		$str$22,($str$23 - $str$22)
$str$22:
        /*0000*/ 	.byte	0x6b, 0x5f, 0x74, 0x69, 0x6c, 0x65, 0x5f, 0x63, 0x6f, 0x75, 0x6e, 0x74, 0x20, 0x3e, 0x3d, 0x20
        /*0010*/ 	.byte	0x31, 0x00
	.type		$str$23,@object
	.size		$str$23,(__unnamed_1 - $str$23)
$str$23:
        /*0012*/ 	.byte	0x2f, 0x74, 0x6d, 0x70, 0x2f, 0x63, 0x75, 0x74, 0x6c, 0x61, 0x73, 0x73, 0x5f, 0x73, 0x77, 0x65
        /*0022*/ 	.byte	0x65, 0x70, 0x5f, 0x73, 0x72, 0x63, 0x2f, 0x69, 0x6e, 0x63, 0x6c, 0x75, 0x64, 0x65, 0x2f, 0x63
        /*0032*/ 	.byte	0x75, 0x74, 0x6c, 0x61, 0x73, 0x73, 0x2f, 0x67, 0x65, 0x6d, 0x6d, 0x2f, 0x63, 0x6f, 0x6c, 0x6c
        /*0042*/ 	.byte	0x65, 0x63, 0x74, 0x69, 0x76, 0x65, 0x2f, 0x73, 0x6d, 0x39, 0x30, 0x5f, 0x6d, 0x6d, 0x61, 0x5f
        /*0052*/ 	.byte	0x74, 0x6d, 0x61, 0x5f, 0x67, 0x6d, 0x6d, 0x61, 0x5f, 0x73, 0x73, 0x5f, 0x77, 0x61, 0x72, 0x70
        /*0062*/ 	.byte	0x73, 0x70, 0x65, 0x63, 0x69, 0x61, 0x6c, 0x69, 0x7a, 0x65, 0x64, 0x2e, 0x68, 0x70, 0x70, 0x00
	.type		__unnamed_1,@object
	.size		__unnamed_1,(.L_0 - __unnamed_1)
__unnamed_1:
        /* <DEDUP_REMOVED lines=181> */
        /*0bc2*/ 	.byte	0x65, 0x6e, 0x74, 0x69, 0x74, 0x79, 0x5d, 0x00
.L_0:


//--------------------- .nv.shared._ZN7cutlass13device_kernelINS_4gemm6kernel13GemmUniversalIN4cute5tupleIJiiiiEEENS1_10collective13CollectiveMmaINS1_34MainloopSm90TmaGmmaWarpSpecializedILi4ENS5_IJNS4_1CILi1EEESB_SB_EEENS1_35KernelTmaWarpSpecializedCooperativeEEENS5_IJNSA_ILi256EEESF_NSA_ILi64EEEEEENS_10bfloat16_tENS5_IJlSB_lEEESI_SJ_NS4_8TiledMMAINS4_8MMA_AtomIJNS4_4SM904GMMA28MMA_64x256x16_F32BF16BF16_SSILNSN_5MajorE0ELSP_0ELNSN_7ScaleInE1ELSQ_1EEEEEENS4_6LayoutINS5_IJNSA_ILi2EEESB_SB_EEENS5_IJSB_NSA_ILi0EEESW_EEEEENS5_IJNS4_10UnderscoreESZ_SZ_EEEEENS4_13SM90_TMA_LOADENS4_14ComposedLayoutINS4_7SwizzleILi3ELi4ELi3EEENS4_18smem_ptr_flag_bitsILi16EEENST_INS5_IJNSA_ILi8EEESG_EEENS5_IJSG_SB_EEEEEEEvNS4_8identityES12_S1C_vS1D_EENS_8epilogue10collective6detail29Sm90TmaWarpSpecializedAdapterINS1G_15DefaultEpilogueISI_SJ_SJ_NS1F_6thread17LinearCombinationISI_Li1EffLNS1K_9ScaleType4KindE0ELNS_15FloatRoundStyleE2ESI_EENS1_15EpilogueDefaultEEEEEvvEEEEvNT_6ParamsE --------------------------
	.section	.nv.shared._ZN7cutlass13device_kernelINS_4gemm6kernel13GemmUniversalIN4cute5tupleIJiiiiEEENS1_10collective13CollectiveMmaINS1_34MainloopSm90TmaGmmaWarpSpecializedILi4ENS5_IJNS4_1CILi1EEESB_SB_EEENS1_35KernelTmaWarpSpecializedCooperativeEEENS5_IJNSA_ILi256EEESF_NSA_ILi64EEEEEENS_10bfloat16_tENS5_IJlSB_lEEESI_SJ_NS4_8TiledMMAINS4_8MMA_AtomIJNS4_4SM904GMMA28MMA_64x256x16_F32BF16BF16_SSILNSN_5MajorE0ELSP_0ELNSN_7ScaleInE1ELSQ_1EEEEEENS4_6LayoutINS5_IJNSA_ILi2EEESB_SB_EEENS5_IJSB_NSA_ILi0EEESW_EEEEENS5_IJNS4_10UnderscoreESZ_SZ_EEEEENS4_13SM90_TMA_LOADENS4_14ComposedLayoutINS4_7SwizzleILi3ELi4ELi3EEENS4_18smem_ptr_flag_bitsILi16EEENST_INS5_IJNSA_ILi8EEESG_EEENS5_IJSG_SB_EEEEEEEvNS4_8identityES12_S1C_vS1D_EENS_8epilogue10collective6detail29Sm90TmaWarpSpecializedAdapterINS1G_15DefaultEpilogueISI_SJ_SJ_NS1F_6thread17LinearCombinationISI_Li1EffLNS1K_9ScaleType4KindE0ELNS_15FloatRoundStyleE2ESI_EENS1_15EpilogueDefaultEEEEEvvEEEEvNT_6ParamsE,"aw",@nobits
	.sectionflags	@""
	.align	16
	.zero		1024


//--------------------- .nv.shared.reserved.0     --------------------------
	.section	.nv.shared.reserved.0,"aw",@nobits
	.weak		__nv_reservedSMEM_offset_0_alias
	.size		__nv_reservedSMEM_offset_0_alias, 0, 0
	.other		__nv_reservedSMEM_offset_0_alias,@"STO_CUDA_RESERVED_SHARED STV_DEFAULT"
__nv_reservedSMEM_offset_0_alias:
	.zero		0


//--------------------- .nv.global                --------------------------
	.section	.nv.global,"aw",@nobits
.nv.global:
	.type		_ZN40_INTERNAL_c75f4134_4_k_cu_e9a6fbf5_221344cute1_E,@object
	.size		_ZN40_INTERNAL_c75f4134_4_k_cu_e9a6fbf5_221344cute1_E,(_ZN40_INTERNAL_c75f4134_4_k_cu_e9a6fbf5_221344cuda3std3__45__cpo6cbeginE - _ZN40_INTERNAL_c75f4134_4_k_cu_e9a6fbf5_221344cute1_E)
_ZN40_INTERNAL_c75f4134_4_k_cu_e9a6fbf5_221344cute1_E:
	.zero		1
	.type		_ZN40_INTERNAL_c75f4134_4_k_cu_e9a6fbf5_221344cuda3std3__45__cpo6cbeginE,@object
	.size		_ZN40_INTERNAL_c75f4134_4_k_cu_e9a6fbf5_221344cuda3std3__45__cpo6cbeginE,(_ZN40_INTERNAL_c75f4134_4_k_cu_e9a6fbf5_221344cuda3std3__48in_placeE - _ZN40_INTERNAL_c75f4134_4_k_cu_e9a6fbf5_221344cuda3std3__45__cpo6cbeginE)
_ZN40_INTERNAL_c75f4134_4_k_cu_e9a6fbf5_221344cuda3std3__45__cpo6cbeginE:
	.zero		1
	.type		_ZN40_INTERNAL_c75f4134_4_k_cu_e9a6fbf5_221344cuda3std3__48in_placeE,@object
	.size		_ZN40_INTERNAL_c75f4134_4_k_cu_e9a6fbf5_221344cuda3std3__48in_placeE,(_ZN40_INTERNAL_c75f4134_4_k_cu_e9a6fbf5_221344cuda3std6ranges3__45__cpo9iter_moveE - _ZN40_INTERNAL_c75f4134_4_k_cu_e9a6fbf5_221344cuda3std3__48in_placeE)
_ZN40_INTERNAL_c75f4134_4_k_cu_e9a6fbf5_221344cuda3std3__48in_placeE:
	.zero		1
	.type		_ZN40_INTERNAL_c75f4134_4_k_cu_e9a6fbf5_221344cuda3std6ranges3__45__cpo9iter_moveE,@object
	.size		_ZN40_INTERNAL_c75f4134_4_k_cu_e9a6fbf5_221344cuda3std6ranges3__45__cpo9iter_moveE,(_ZN40_INTERNAL_c75f4134_4_k_cu_e9a6fbf5_221344cuda3std3__45__cpo5beginE - _ZN40_INTERNAL_c75f4134_4_k_cu_e9a6fbf5_221344cuda3std6ranges3__45__cpo9iter_moveE)
_ZN40_INTERNAL_c75f4134_4_k_cu_e9a6fbf5_221344cuda3std6ranges3__45__cpo9iter_moveE:
	.zero		1
	.type		_ZN40_INTERNAL_c75f4134_4_k_cu_e9a6fbf5_221344cuda3std3__45__cpo5beginE,@object
	.size		_ZN40_INTERNAL_c75f4134_4_k_cu_e9a6fbf5_221344cuda3std3__45__cpo5beginE,(_ZN40_INTERNAL_c75f4134_4_k_cu_e9a6fbf5_221344cuda3std3__442_GLOBAL__N__c75f4134_4_k_cu_e9a6fbf5_221346ignoreE - _ZN40_INTERNAL_c75f4134_4_k_cu_e9a6fbf5_221344cuda3std3__45__cpo5beginE)
_ZN40_INTERNAL_c75f4134_4_k_cu_e9a6fbf5_221344cuda3std3__45__cpo5beginE:
	.zero		1
	.type		_ZN40_INTERNAL_c75f4134_4_k_cu_e9a6fbf5_221344cuda3std3__442_GLOBAL__N__c75f4134_4_k_cu_e9a6fbf5_221346ignoreE,@object
	.size		_ZN40_INTERNAL_c75f4134_4_k_cu_e9a6fbf5_221344cuda3std3__442_GLOBAL__N__c75f4134_4_k_cu_e9a6fbf5_221346ignoreE,(_ZN40_INTERNAL_c75f4134_4_k_cu_e9a6fbf5_221344cute7productE - _ZN40_INTERNAL_c75f4134_4_k_cu_e9a6fbf5_221344cuda3std3__442_GLOBAL__N__c75f4134_4_k_cu_e9a6fbf5_221346ignoreE)
_ZN40_INTERNAL_c75f4134_4_k_cu_e9a6fbf5_221344cuda3std3__442_GLOBAL__N__c75f4134_4_k_cu_e9a6fbf5_221346ignoreE:
	.zero		1
	.type		_ZN40_INTERNAL_c75f4134_4_k_cu_e9a6fbf5_221344cute7productE,@object
	.size		_ZN40_INTERNAL_c75f4134_4_k_cu_e9a6fbf5_221344cute7productE,(_ZN40_INTERNAL_c75f4134_4_k_cu_e9a6fbf5_221344cuda3std3__45__cpo3endE - _ZN40_INTERNAL_c75f4134_4_k_cu_e9a6fbf5_221344cute7productE)
_ZN40_INTERNAL_c75f4134_4_k_cu_e9a6fbf5_221344cute7productE:
	.zero		1
	.type		_ZN40_INTERNAL_c75f4134_4_k_cu_e9a6fbf5_221344cuda3std3__45__cpo3endE,@object
	.size		_ZN40_INTERNAL_c75f4134_4_k_cu_e9a6fbf5_221344cuda3std3__45__cpo3endE,(_ZN40_INTERNAL_c75f4134_4_k_cu_e9a6fbf5_221344cuda3std3__419piecewise_constructE - _ZN40_INTERNAL_c75f4134_4_k_cu_e9a6fbf5_221344cuda3std3__45__cpo3endE)
_ZN40_INTERNAL_c75f4134_4_k_cu_e9a6fbf5_221344cuda3std3__45__cpo3endE:
	.zero		1
	.type		_ZN40_INTERNAL_c75f4134_4_k_cu_e9a6fbf5_221344cuda3std3__419piecewise_constructE,@object
	.size		_ZN40_INTERNAL_c75f4134_4_k_cu_e9a6fbf5_221344cuda3std3__419piecewise_constructE,(_ZN40_INTERNAL_c75f4134_4_k_cu_e9a6fbf5_221344cuda3std3__45__cpo4cendE - _ZN40_INTERNAL_c75f4134_4_k_cu_e9a6fbf5_221344cuda3std3__419piecewise_constructE)
_ZN40_INTERNAL_c75f4134_4_k_cu_e9a6fbf5_221344cuda3std3__419piecewise_constructE:
	.zero		1
	.type		_ZN40_INTERNAL_c75f4134_4_k_cu_e9a6fbf5_221344cuda3std3__45__cpo4cendE,@object
	.size		_ZN40_INTERNAL_c75f4134_4_k_cu_e9a6fbf5_221344cuda3std3__45__cpo4cendE,(_ZN40_INTERNAL_c75f4134_4_k_cu_e9a6fbf5_221344cuda3std6ranges3__45__cpo4swapE - _ZN40_INTERNAL_c75f4134_4_k_cu_e9a6fbf5_221344cuda3std3__45__cpo4cendE)
_ZN40_INTERNAL_c75f4134_4_k_cu_e9a6fbf5_221344cuda3std3__45__cpo4cendE:
	.zero		1
	.type		_ZN40_INTERNAL_c75f4134_4_k_cu_e9a6fbf5_221344cuda3std6ranges3__45__cpo4swapE,@object
	.size		_ZN40_INTERNAL_c75f4134_4_k_cu_e9a6fbf5_221344cuda3std6ranges3__45__cpo4swapE,(.L_8 - _ZN40_INTERNAL_c75f4134_4_k_cu_e9a6fbf5_221344cuda3std6ranges3__45__cpo4swapE)
_ZN40_INTERNAL_c75f4134_4_k_cu_e9a6fbf5_221344cuda3std6ranges3__45__cpo4swapE:
	.zero		1
.L_8:


//--------------------- .nv.constant0._ZN7cutlass13device_kernelINS_4gemm6kernel13GemmUniversalIN4cute5tupleIJiiiiEEENS1_10collective13CollectiveMmaINS1_34MainloopSm90TmaGmmaWarpSpecializedILi4ENS5_IJNS4_1CILi1EEESB_SB_EEENS1_35KernelTmaWarpSpecializedCooperativeEEENS5_IJNSA_ILi256EEESF_NSA_ILi64EEEEEENS_10bfloat16_tENS5_IJlSB_lEEESI_SJ_NS4_8TiledMMAINS4_8MMA_AtomIJNS4_4SM904GMMA28MMA_64x256x16_F32BF16BF16_SSILNSN_5MajorE0ELSP_0ELNSN_7ScaleInE1ELSQ_1EEEEEENS4_6LayoutINS5_IJNSA_ILi2EEESB_SB_EEENS5_IJSB_NSA_ILi0EEESW_EEEEENS5_IJNS4_10UnderscoreESZ_SZ_EEEEENS4_13SM90_TMA_LOADENS4_14ComposedLayoutINS4_7SwizzleILi3ELi4ELi3EEENS4_18smem_ptr_flag_bitsILi16EEENST_INS5_IJNSA_ILi8EEESG_EEENS5_IJSG_SB_EEEEEEEvNS4_8identityES12_S1C_vS1D_EENS_8epilogue10collective6detail29Sm90TmaWarpSpecializedAdapterINS1G_15DefaultEpilogueISI_SJ_SJ_NS1F_6thread17LinearCombinationISI_Li1EffLNS1K_9ScaleType4KindE0ELNS_15FloatRoundStyleE2ESI_EENS1_15EpilogueDefaultEEEEEvvEEEEvNT_6ParamsE --------------------------
	.section	.nv.constant0._ZN7cutlass13device_kernelINS_4gemm6kernel13GemmUniversalIN4cute5tupleIJiiiiEEENS1_10collective13CollectiveMmaINS1_34MainloopSm90TmaGmmaWarpSpecializedILi4ENS5_IJNS4_1CILi1EEESB_SB_EEENS1_35KernelTmaWarpSpecializedCooperativeEEENS5_IJNSA_ILi256EEESF_NSA_ILi64EEEEEENS_10bfloat16_tENS5_IJlSB_lEEESI_SJ_NS4_8TiledMMAINS4_8MMA_AtomIJNS4_4SM904GMMA28MMA_64x256x16_F32BF16BF16_SSILNSN_5MajorE0ELSP_0ELNSN_7ScaleInE1ELSQ_1EEEEEENS4_6LayoutINS5_IJNSA_ILi2EEESB_SB_EEENS5_IJSB_NSA_ILi0EEESW_EEEEENS5_IJNS4_10UnderscoreESZ_SZ_EEEEENS4_13SM90_TMA_LOADENS4_14ComposedLayoutINS4_7SwizzleILi3ELi4ELi3EEENS4_18smem_ptr_flag_bitsILi16EEENST_INS5_IJNSA_ILi8EEESG_EEENS5_IJSG_SB_EEEEEEEvNS4_8identityES12_S1C_vS1D_EENS_8epilogue10collective6detail29Sm90TmaWarpSpecializedAdapterINS1G_15DefaultEpilogueISI_SJ_SJ_NS1F_6thread17LinearCombinationISI_Li1EffLNS1K_9ScaleType4KindE0ELNS_15FloatRoundStyleE2ESI_EENS1_15EpilogueDefaultEEEEEvvEEEEvNT_6ParamsE,"a",@progbits
	.sectionflags	@""
	.align	4
.nv.constant0._ZN7cutlass13device_kernelINS_4gemm6kernel13GemmUniversalIN4cute5tupleIJiiiiEEENS1_10collective13CollectiveMmaINS1_34MainloopSm90TmaGmmaWarpSpecializedILi4ENS5_IJNS4_1CILi1EEESB_SB_EEENS1_35KernelTmaWarpSpecializedCooperativeEEENS5_IJNSA_ILi256EEESF_NSA_ILi64EEEEEENS_10bfloat16_tENS5_IJlSB_lEEESI_SJ_NS4_8TiledMMAINS4_8MMA_AtomIJNS4_4SM904GMMA28MMA_64x256x16_F32BF16BF16_SSILNSN_5MajorE0ELSP_0ELNSN_7ScaleInE1ELSQ_1EEEEEENS4_6LayoutINS5_IJNSA_ILi2EEESB_SB_EEENS5_IJSB_NSA_ILi0EEESW_EEEEENS5_IJNS4_10UnderscoreESZ_SZ_EEEEENS4_13SM90_TMA_LOADENS4_14ComposedLayoutINS4_7SwizzleILi3ELi4ELi3EEENS4_18smem_ptr_flag_bitsILi16EEENST_INS5_IJNSA_ILi8EEESG_EEENS5_IJSG_SB_EEEEEEEvNS4_8identityES12_S1C_vS1D_EENS_8epilogue10collective6detail29Sm90TmaWarpSpecializedAdapterINS1G_15DefaultEpilogueISI_SJ_SJ_NS1F_6thread17LinearCombinationISI_Li1EffLNS1K_9ScaleType4KindE0ELNS_15FloatRoundStyleE2ESI_EENS1_15EpilogueDefaultEEEEEvvEEEEvNT_6ParamsE:
	.zero		1664


//--------------------- SYMBOLS --------------------------

	.type		.nv.reservedSmem.offset0,@object
	.size		.nv.reservedSmem.offset0,0x4
	.type		__assertfail,@function
